//
// Generated by NVIDIA NVVM Compiler
//
// Compiler Build ID: CL-36424714
// Cuda compilation tools, release 13.0, V13.0.88
// Based on NVVM 20.0.0
//

.version 9.0
.target sm_100
.address_size 64

	// .globl	_Z22output_init_gpu_kerneliiiiPi

.visible .entry _Z22output_init_gpu_kerneliiiiPi(
	.param .u32 _Z22output_init_gpu_kerneliiiiPi_param_0,
	.param .u32 _Z22output_init_gpu_kerneliiiiPi_param_1,
	.param .u32 _Z22output_init_gpu_kerneliiiiPi_param_2,
	.param .u32 _Z22output_init_gpu_kerneliiiiPi_param_3,
	.param .u64 .ptr .align 1 _Z22output_init_gpu_kerneliiiiPi_param_4
)
{
	.reg .pred 	%p<12>;
	.reg .b32 	%r<37>;
	.reg .b64 	%rd<12>;

	ld.param.u32 	%r17, [_Z22output_init_gpu_kerneliiiiPi_param_1];
	ld.param.u32 	%r18, [_Z22output_init_gpu_kerneliiiiPi_param_2];
	ld.param.u32 	%r16, [_Z22output_init_gpu_kerneliiiiPi_param_3];
	ld.param.u64 	%rd3, [_Z22output_init_gpu_kerneliiiiPi_param_4];
	cvta.to.global.u64 	%rd1, %rd3;
	mov.u32 	%r19, %tid.x;
	mov.u32 	%r20, %ctaid.x;
	mov.u32 	%r21, %ntid.x;
	mad.lo.s32 	%r1, %r20, %r21, %r19;
	mul.lo.s32 	%r22, %r18, %r17;
	setp.ge.s32 	%p1, %r1, %r22;
	setp.lt.s32 	%p2, %r16, 1;
	or.pred  	%p3, %p1, %p2;
	@%p3 bra 	$L__BB0_12;
	mul.lo.s32 	%r2, %r16, %r1;
	and.b32  	%r3, %r16, 7;
	setp.lt.u32 	%p4, %r16, 8;
	mov.b32 	%r35, 0;
	@%p4 bra 	$L__BB0_4;
	and.b32  	%r35, %r16, 2147483640;
	neg.s32 	%r33, %r35;
	add.s64 	%rd2, %rd1, 16;
	mov.u32 	%r32, %r2;
$L__BB0_3:
	.pragma "nounroll";
	mul.wide.s32 	%rd4, %r32, 4;
	add.s64 	%rd5, %rd2, %rd4;
	mov.b32 	%r24, -1;
	st.global.u32 	[%rd5+-16], %r24;
	st.global.u32 	[%rd5+-12], %r24;
	st.global.u32 	[%rd5+-8], %r24;
	st.global.u32 	[%rd5+-4], %r24;
	st.global.u32 	[%rd5], %r24;
	st.global.u32 	[%rd5+4], %r24;
	st.global.u32 	[%rd5+8], %r24;
	st.global.u32 	[%rd5+12], %r24;
	add.s32 	%r33, %r33, 8;
	add.s32 	%r32, %r32, 8;
	setp.ne.s32 	%p5, %r33, 0;
	@%p5 bra 	$L__BB0_3;
$L__BB0_4:
	setp.eq.s32 	%p6, %r3, 0;
	@%p6 bra 	$L__BB0_12;
	and.b32  	%r11, %r16, 3;
	setp.lt.u32 	%p7, %r3, 4;
	@%p7 bra 	$L__BB0_7;
	add.s32 	%r25, %r35, %r2;
	mul.wide.s32 	%rd6, %r25, 4;
	add.s64 	%rd7, %rd1, %rd6;
	mov.b32 	%r26, -1;
	st.global.u32 	[%rd7], %r26;
	st.global.u32 	[%rd7+4], %r26;
	st.global.u32 	[%rd7+8], %r26;
	st.global.u32 	[%rd7+12], %r26;
	add.s32 	%r35, %r35, 4;
$L__BB0_7:
	setp.eq.s32 	%p8, %r11, 0;
	@%p8 bra 	$L__BB0_12;
	setp.eq.s32 	%p9, %r11, 1;
	@%p9 bra 	$L__BB0_10;
	add.s32 	%r27, %r35, %r2;
	mul.wide.s32 	%rd8, %r27, 4;
	add.s64 	%rd9, %rd1, %rd8;
	mov.b32 	%r28, -1;
	st.global.u32 	[%rd9], %r28;
	st.global.u32 	[%rd9+4], %r28;
	add.s32 	%r35, %r35, 2;
$L__BB0_10:
	and.b32  	%r29, %r16, 1;
	setp.eq.b32 	%p10, %r29, 1;
	not.pred 	%p11, %p10;
	@%p11 bra 	$L__BB0_12;
	add.s32 	%r30, %r35, %r2;
	mul.wide.s32 	%rd10, %r30, 4;
	add.s64 	%rd11, %rd1, %rd10;
	mov.b32 	%r31, -1;
	st.global.u32 	[%rd11], %r31;
$L__BB0_12:
	ret;

}
	// .globl	_Z27grid_buffer_init_gpu_kerneliiiiifffiPKfPiS1_S1_
.visible .entry _Z27grid_buffer_init_gpu_kerneliiiiifffiPKfPiS1_S1_(
	.param .u32 _Z27grid_buffer_init_gpu_kerneliiiiifffiPKfPiS1_S1__param_0,
	.param .u32 _Z27grid_buffer_init_gpu_kerneliiiiifffiPKfPiS1_S1__param_1,
	.param .u32 _Z27grid_buffer_init_gpu_kerneliiiiifffiPKfPiS1_S1__param_2,
	.param .u32 _Z27grid_buffer_init_gpu_kerneliiiiifffiPKfPiS1_S1__param_3,
	.param .u32 _Z27grid_buffer_init_gpu_kerneliiiiifffiPKfPiS1_S1__param_4,
	.param .f32 _Z27grid_buffer_init_gpu_kerneliiiiifffiPKfPiS1_S1__param_5,
	.param .f32 _Z27grid_buffer_init_gpu_kerneliiiiifffiPKfPiS1_S1__param_6,
	.param .f32 _Z27grid_buffer_init_gpu_kerneliiiiifffiPKfPiS1_S1__param_7,
	.param .u32 _Z27grid_buffer_init_gpu_kerneliiiiifffiPKfPiS1_S1__param_8,
	.param .u64 .ptr .align 1 _Z27grid_buffer_init_gpu_kerneliiiiifffiPKfPiS1_S1__param_9,
	.param .u64 .ptr .align 1 _Z27grid_buffer_init_gpu_kerneliiiiifffiPKfPiS1_S1__param_10,
	.param .u64 .ptr .align 1 _Z27grid_buffer_init_gpu_kerneliiiiifffiPKfPiS1_S1__param_11,
	.param .u64 .ptr .align 1 _Z27grid_buffer_init_gpu_kerneliiiiifffiPKfPiS1_S1__param_12
)
{
	.reg .pred 	%p<7>;
	.reg .b32 	%r<29>;
	.reg .b32 	%f<13>;
	.reg .b64 	%rd<17>;

	ld.param.u32 	%r8, [_Z27grid_buffer_init_gpu_kerneliiiiifffiPKfPiS1_S1__param_0];
	ld.param.u32 	%r13, [_Z27grid_buffer_init_gpu_kerneliiiiifffiPKfPiS1_S1__param_1];
	ld.param.u32 	%r9, [_Z27grid_buffer_init_gpu_kerneliiiiifffiPKfPiS1_S1__param_2];
	ld.param.u32 	%r10, [_Z27grid_buffer_init_gpu_kerneliiiiifffiPKfPiS1_S1__param_3];
	ld.param.u32 	%r11, [_Z27grid_buffer_init_gpu_kerneliiiiifffiPKfPiS1_S1__param_4];
	ld.param.f32 	%f4, [_Z27grid_buffer_init_gpu_kerneliiiiifffiPKfPiS1_S1__param_5];
	ld.param.f32 	%f5, [_Z27grid_buffer_init_gpu_kerneliiiiifffiPKfPiS1_S1__param_6];
	ld.param.f32 	%f6, [_Z27grid_buffer_init_gpu_kerneliiiiifffiPKfPiS1_S1__param_7];
	ld.param.u32 	%r12, [_Z27grid_buffer_init_gpu_kerneliiiiifffiPKfPiS1_S1__param_8];
	ld.param.u64 	%rd3, [_Z27grid_buffer_init_gpu_kerneliiiiifffiPKfPiS1_S1__param_9];
	ld.param.u64 	%rd4, [_Z27grid_buffer_init_gpu_kerneliiiiifffiPKfPiS1_S1__param_10];
	ld.param.u64 	%rd5, [_Z27grid_buffer_init_gpu_kerneliiiiifffiPKfPiS1_S1__param_11];
	ld.param.u64 	%rd6, [_Z27grid_buffer_init_gpu_kerneliiiiifffiPKfPiS1_S1__param_12];
	mov.u32 	%r14, %tid.x;
	mov.u32 	%r15, %ctaid.x;
	mov.u32 	%r16, %ntid.x;
	mad.lo.s32 	%r1, %r15, %r16, %r14;
	setp.ge.s32 	%p1, %r1, %r13;
	@%p1 bra 	$L__BB1_8;
	cvta.to.global.u64 	%rd7, %rd3;
	mul.lo.s32 	%r17, %r1, 3;
	mul.wide.s32 	%rd8, %r17, 4;
	add.s64 	%rd9, %rd7, %rd8;
	ld.global.f32 	%f7, [%rd9];
	div.rn.f32 	%f8, %f7, %f4;
	cvt.rmi.f32.f32 	%f1, %f8;
	ld.global.f32 	%f9, [%rd9+4];
	div.rn.f32 	%f10, %f9, %f5;
	cvt.rmi.f32.f32 	%f2, %f10;
	ld.global.f32 	%f11, [%rd9+8];
	div.rn.f32 	%f12, %f11, %f6;
	cvt.rmi.f32.f32 	%f3, %f12;
	add.s32 	%r2, %r8, -1;
	setp.lt.s32 	%p2, %r8, 2;
	mov.u32 	%r28, %r2;
	@%p2 bra 	$L__BB1_6;
	cvta.to.global.u64 	%rd1, %rd4;
	mov.b32 	%r27, 0;
$L__BB1_3:
	mul.wide.u32 	%rd10, %r27, 4;
	add.s64 	%rd2, %rd1, %rd10;
	ld.global.u32 	%r19, [%rd2];
	setp.lt.s32 	%p3, %r1, %r19;
	@%p3 bra 	$L__BB1_5;
	ld.global.u32 	%r20, [%rd2+4];
	setp.lt.s32 	%p4, %r1, %r20;
	mov.u32 	%r28, %r27;
	@%p4 bra 	$L__BB1_6;
$L__BB1_5:
	add.s32 	%r27, %r27, 1;
	setp.ne.s32 	%p5, %r27, %r2;
	mov.u32 	%r28, %r2;
	@%p5 bra 	$L__BB1_3;
$L__BB1_6:
	cvt.rzi.s32.f32 	%r21, %f1;
	mad.lo.s32 	%r22, %r28, %r9, %r21;
	cvt.rzi.s32.f32 	%r23, %f2;
	mad.lo.s32 	%r24, %r22, %r10, %r23;
	cvt.rzi.s32.f32 	%r25, %f3;
	mad.lo.s32 	%r6, %r24, %r11, %r25;
	cvta.to.global.u64 	%rd11, %rd6;
	mul.wide.s32 	%rd12, %r6, 4;
	add.s64 	%rd13, %rd11, %rd12;
	atom.global.add.u32 	%r7, [%rd13], 1;
	setp.ge.s32 	%p6, %r7, %r12;
	@%p6 bra 	$L__BB1_8;
	mad.lo.s32 	%r26, %r6, %r12, %r7;
	cvta.to.global.u64 	%rd14, %rd5;
	mul.wide.s32 	%rd15, %r26, 4;
	add.s64 	%rd16, %rd14, %rd15;
	st.global.u32 	[%rd16], %r1;
$L__BB1_8:
	ret;

}
	// .globl	_Z29voxel_sampling_idx_gpu_kerneliiiiiifffiibPKfS0_PiS1_S1_S1_S1_S1_
.visible .entry _Z29voxel_sampling_idx_gpu_kerneliiiiiifffiibPKfS0_PiS1_S1_S1_S1_S1_(
	.param .u32 _Z29voxel_sampling_idx_gpu_kerneliiiiiifffiibPKfS0_PiS1_S1_S1_S1_S1__param_0,
	.param .u32 _Z29voxel_sampling_idx_gpu_kerneliiiiiifffiibPKfS0_PiS1_S1_S1_S1_S1__param_1,
	.param .u32 _Z29voxel_sampling_idx_gpu_kerneliiiiiifffiibPKfS0_PiS1_S1_S1_S1_S1__param_2,
	.param .u32 _Z29voxel_sampling_idx_gpu_kerneliiiiiifffiibPKfS0_PiS1_S1_S1_S1_S1__param_3,
	.param .u32 _Z29voxel_sampling_idx_gpu_kerneliiiiiifffiibPKfS0_PiS1_S1_S1_S1_S1__param_4,
	.param .u32 _Z29voxel_sampling_idx_gpu_kerneliiiiiifffiibPKfS0_PiS1_S1_S1_S1_S1__param_5,
	.param .f32 _Z29voxel_sampling_idx_gpu_kerneliiiiiifffiibPKfS0_PiS1_S1_S1_S1_S1__param_6,
	.param .f32 _Z29voxel_sampling_idx_gpu_kerneliiiiiifffiibPKfS0_PiS1_S1_S1_S1_S1__param_7,
	.param .f32 _Z29voxel_sampling_idx_gpu_kerneliiiiiifffiibPKfS0_PiS1_S1_S1_S1_S1__param_8,
	.param .u32 _Z29voxel_sampling_idx_gpu_kerneliiiiiifffiibPKfS0_PiS1_S1_S1_S1_S1__param_9,
	.param .u32 _Z29voxel_sampling_idx_gpu_kerneliiiiiifffiibPKfS0_PiS1_S1_S1_S1_S1__param_10,
	.param .u8 _Z29voxel_sampling_idx_gpu_kerneliiiiiifffiibPKfS0_PiS1_S1_S1_S1_S1__param_11,
	.param .u64 .ptr .align 1 _Z29voxel_sampling_idx_gpu_kerneliiiiiifffiibPKfS0_PiS1_S1_S1_S1_S1__param_12,
	.param .u64 .ptr .align 1 _Z29voxel_sampling_idx_gpu_kerneliiiiiifffiibPKfS0_PiS1_S1_S1_S1_S1__param_13,
	.param .u64 .ptr .align 1 _Z29voxel_sampling_idx_gpu_kerneliiiiiifffiibPKfS0_PiS1_S1_S1_S1_S1__param_14,
	.param .u64 .ptr .align 1 _Z29voxel_sampling_idx_gpu_kerneliiiiiifffiibPKfS0_PiS1_S1_S1_S1_S1__param_15,
	.param .u64 .ptr .align 1 _Z29voxel_sampling_idx_gpu_kerneliiiiiifffiibPKfS0_PiS1_S1_S1_S1_S1__param_16,
	.param .u64 .ptr .align 1 _Z29voxel_sampling_idx_gpu_kerneliiiiiifffiibPKfS0_PiS1_S1_S1_S1_S1__param_17,
	.param .u64 .ptr .align 1 _Z29voxel_sampling_idx_gpu_kerneliiiiiifffiibPKfS0_PiS1_S1_S1_S1_S1__param_18,
	.param .u64 .ptr .align 1 _Z29voxel_sampling_idx_gpu_kerneliiiiiifffiibPKfS0_PiS1_S1_S1_S1_S1__param_19
)
{
	.reg .pred 	%p<24>;
	.reg .b16 	%rs<2>;
	.reg .b32 	%r<106>;
	.reg .b32 	%f<87>;
	.reg .b64 	%rd<38>;
	.reg .b64 	%fd<37>;

	ld.param.u32 	%r34, [_Z29voxel_sampling_idx_gpu_kerneliiiiiifffiibPKfS0_PiS1_S1_S1_S1_S1__param_0];
	ld.param.u32 	%r41, [_Z29voxel_sampling_idx_gpu_kerneliiiiiifffiibPKfS0_PiS1_S1_S1_S1_S1__param_1];
	ld.param.u32 	%r35, [_Z29voxel_sampling_idx_gpu_kerneliiiiiifffiibPKfS0_PiS1_S1_S1_S1_S1__param_2];
	ld.param.u32 	%r36, [_Z29voxel_sampling_idx_gpu_kerneliiiiiifffiibPKfS0_PiS1_S1_S1_S1_S1__param_3];
	ld.param.u32 	%r37, [_Z29voxel_sampling_idx_gpu_kerneliiiiiifffiibPKfS0_PiS1_S1_S1_S1_S1__param_4];
	ld.param.u32 	%r38, [_Z29voxel_sampling_idx_gpu_kerneliiiiiifffiibPKfS0_PiS1_S1_S1_S1_S1__param_5];
	ld.param.f32 	%f13, [_Z29voxel_sampling_idx_gpu_kerneliiiiiifffiibPKfS0_PiS1_S1_S1_S1_S1__param_6];
	ld.param.f32 	%f14, [_Z29voxel_sampling_idx_gpu_kerneliiiiiifffiibPKfS0_PiS1_S1_S1_S1_S1__param_7];
	ld.param.f32 	%f15, [_Z29voxel_sampling_idx_gpu_kerneliiiiiifffiibPKfS0_PiS1_S1_S1_S1_S1__param_8];
	ld.param.u32 	%r39, [_Z29voxel_sampling_idx_gpu_kerneliiiiiifffiibPKfS0_PiS1_S1_S1_S1_S1__param_9];
	ld.param.u32 	%r40, [_Z29voxel_sampling_idx_gpu_kerneliiiiiifffiibPKfS0_PiS1_S1_S1_S1_S1__param_10];
	ld.param.s8 	%rs1, [_Z29voxel_sampling_idx_gpu_kerneliiiiiifffiibPKfS0_PiS1_S1_S1_S1_S1__param_11];
	ld.param.u64 	%rd11, [_Z29voxel_sampling_idx_gpu_kerneliiiiiifffiibPKfS0_PiS1_S1_S1_S1_S1__param_12];
	ld.param.u64 	%rd9, [_Z29voxel_sampling_idx_gpu_kerneliiiiiifffiibPKfS0_PiS1_S1_S1_S1_S1__param_14];
	ld.param.u64 	%rd12, [_Z29voxel_sampling_idx_gpu_kerneliiiiiifffiibPKfS0_PiS1_S1_S1_S1_S1__param_15];
	ld.param.u64 	%rd13, [_Z29voxel_sampling_idx_gpu_kerneliiiiiifffiibPKfS0_PiS1_S1_S1_S1_S1__param_17];
	ld.param.u64 	%rd14, [_Z29voxel_sampling_idx_gpu_kerneliiiiiifffiibPKfS0_PiS1_S1_S1_S1_S1__param_18];
	ld.param.u64 	%rd10, [_Z29voxel_sampling_idx_gpu_kerneliiiiiifffiibPKfS0_PiS1_S1_S1_S1_S1__param_19];
	cvta.to.global.u64 	%rd1, %rd13;
	cvta.to.global.u64 	%rd2, %rd14;
	cvta.to.global.u64 	%rd3, %rd11;
	cvta.to.global.u64 	%rd4, %rd12;
	add.s32 	%r42, %r35, -1;
	shr.u32 	%r43, %r42, 31;
	add.s32 	%r44, %r42, %r43;
	shr.s32 	%r1, %r44, 1;
	add.s32 	%r2, %r35, 1;
	mad.lo.s32 	%r45, %r35, %r35, %r35;
	add.s32 	%r3, %r45, %r2;
	mad.lo.s32 	%r4, %r3, %r35, %r3;
	mul.f32 	%f16, %f13, 0f3FC00000;
	mul.f32 	%f17, %f14, 0f3FC00000;
	mul.f32 	%f18, %f15, 0f3FC00000;
	mul.f32 	%f1, %f16, %f16;
	mul.f32 	%f2, %f17, %f17;
	mul.f32 	%f3, %f18, %f18;
	mov.u32 	%r46, %tid.x;
	mov.u32 	%r47, %ctaid.x;
	mov.u32 	%r48, %ntid.x;
	mad.lo.s32 	%r5, %r47, %r48, %r46;
	mul.lo.s32 	%r49, %r4, %r41;
	setp.ge.s32 	%p1, %r5, %r49;
	@%p1 bra 	$L__BB2_20;
	div.s32 	%r6, %r5, %r4;
	mul.lo.s32 	%r50, %r6, %r4;
	sub.s32 	%r7, %r5, %r50;
	add.s32 	%r8, %r34, -1;
	setp.lt.s32 	%p2, %r34, 2;
	mov.u32 	%r101, %r8;
	@%p2 bra 	$L__BB2_6;
	cvta.to.global.u64 	%rd5, %rd9;
	mov.b32 	%r100, 0;
$L__BB2_3:
	mul.wide.u32 	%rd15, %r100, 4;
	add.s64 	%rd6, %rd5, %rd15;
	ld.global.u32 	%r52, [%rd6];
	setp.lt.s32 	%p3, %r6, %r52;
	@%p3 bra 	$L__BB2_5;
	ld.global.u32 	%r53, [%rd6+4];
	setp.lt.s32 	%p4, %r6, %r53;
	mov.u32 	%r101, %r100;
	@%p4 bra 	$L__BB2_6;
$L__BB2_5:
	add.s32 	%r100, %r100, 1;
	setp.ne.s32 	%p5, %r100, %r8;
	mov.u32 	%r101, %r8;
	@%p5 bra 	$L__BB2_3;
$L__BB2_6:
	ld.param.u64 	%rd37, [_Z29voxel_sampling_idx_gpu_kerneliiiiiifffiibPKfS0_PiS1_S1_S1_S1_S1__param_13];
	mul.lo.s32 	%r54, %r6, 3;
	cvta.to.global.u64 	%rd16, %rd37;
	mul.wide.s32 	%rd17, %r54, 4;
	add.s64 	%rd18, %rd16, %rd17;
	ld.global.f32 	%f4, [%rd18];
	ld.global.f32 	%f5, [%rd18+4];
	ld.global.f32 	%f6, [%rd18+8];
	div.rn.f32 	%f19, %f4, %f13;
	cvt.rzi.s32.f32 	%r55, %f19;
	div.rn.f32 	%f20, %f5, %f14;
	cvt.rzi.s32.f32 	%r56, %f20;
	div.rn.f32 	%f21, %f6, %f15;
	cvt.rzi.s32.f32 	%r57, %f21;
	div.s32 	%r58, %r7, %r3;
	mul.lo.s32 	%r59, %r58, %r3;
	sub.s32 	%r60, %r7, %r59;
	div.s32 	%r61, %r60, %r2;
	rem.s32 	%r62, %r7, %r2;
	cvt.rn.f32.s32 	%f22, %r55;
	sub.f32 	%f23, %f19, %f22;
	mov.f32 	%f24, 0f3F000000;
	copysign.f32 	%f25, %f23, %f24;
	add.rz.f32 	%f26, %f23, %f25;
	cvt.rzi.f32.f32 	%f27, %f26;
	add.f32 	%f28, %f27, 0fC0000000;
	cvt.rn.f32.s32 	%f29, %r58;
	add.f32 	%f30, %f28, %f29;
	cvt.rzi.s32.f32 	%r63, %f30;
	cvt.rn.f32.s32 	%f31, %r56;
	sub.f32 	%f32, %f20, %f31;
	copysign.f32 	%f33, %f32, %f24;
	add.rz.f32 	%f34, %f32, %f33;
	cvt.rzi.f32.f32 	%f35, %f34;
	add.f32 	%f36, %f35, 0fC0000000;
	cvt.rn.f32.s32 	%f37, %r61;
	add.f32 	%f38, %f36, %f37;
	cvt.rzi.s32.f32 	%r64, %f38;
	cvt.rn.f32.s32 	%f39, %r57;
	sub.f32 	%f40, %f21, %f39;
	copysign.f32 	%f41, %f40, %f24;
	add.rz.f32 	%f42, %f40, %f41;
	cvt.rzi.f32.f32 	%f43, %f42;
	add.f32 	%f44, %f43, 0fC0000000;
	cvt.rn.f32.s32 	%f45, %r62;
	add.f32 	%f46, %f44, %f45;
	cvt.rzi.s32.f32 	%r65, %f46;
	add.s32 	%r66, %r63, %r55;
	add.s32 	%r67, %r36, -1;
	min.s32 	%r68, %r66, %r67;
	max.s32 	%r69, %r68, 0;
	add.s32 	%r70, %r64, %r56;
	add.s32 	%r71, %r37, -1;
	min.s32 	%r72, %r70, %r71;
	max.s32 	%r12, %r72, 0;
	add.s32 	%r73, %r65, %r57;
	add.s32 	%r74, %r38, -1;
	min.s32 	%r75, %r73, %r74;
	max.s32 	%r13, %r75, 0;
	mad.lo.s32 	%r76, %r101, %r36, %r69;
	mul.lo.s32 	%r14, %r76, %r37;
	setp.lt.s32 	%p6, %r39, 1;
	@%p6 bra 	$L__BB2_20;
	mad.lo.s32 	%r15, %r6, %r35, %r1;
	setp.eq.s16 	%p7, %rs1, 0;
	cvta.to.global.u64 	%rd19, %rd10;
	mul.wide.s32 	%rd20, %r6, 4;
	add.s64 	%rd7, %rd19, %rd20;
	@%p7 bra 	$L__BB2_14;
	neg.s32 	%r105, %r39;
	add.s32 	%r77, %r12, %r14;
	mad.lo.s32 	%r78, %r38, %r77, %r13;
	mul.lo.s32 	%r104, %r39, %r78;
$L__BB2_9:
	mul.wide.s32 	%rd21, %r104, 4;
	add.s64 	%rd22, %rd4, %rd21;
	ld.global.u32 	%r29, [%rd22];
	setp.lt.s32 	%p8, %r29, 0;
	@%p8 bra 	$L__BB2_13;
	mul.lo.s32 	%r79, %r29, 3;
	mul.wide.u32 	%rd23, %r79, 4;
	add.s64 	%rd24, %rd3, %rd23;
	ld.global.f32 	%f47, [%rd24];
	ld.global.f32 	%f48, [%rd24+4];
	ld.global.f32 	%f49, [%rd24+8];
	sub.f32 	%f50, %f47, %f4;
	add.f32 	%f10, %f50, 0f34000000;
	sub.f32 	%f51, %f48, %f5;
	add.f32 	%f11, %f51, 0f34000000;
	sub.f32 	%f52, %f49, %f6;
	add.f32 	%f12, %f52, 0f34000000;
	mul.f32 	%f53, %f10, %f10;
	mul.f32 	%f54, %f11, %f11;
	mul.f32 	%f56, %f12, %f12;
	setp.geu.f32 	%p9, %f53, %f1;
	setp.geu.f32 	%p10, %f54, %f2;
	or.pred  	%p11, %p9, %p10;
	setp.geu.f32 	%p12, %f56, %f3;
	or.pred  	%p13, %p11, %p12;
	@%p13 bra 	$L__BB2_13;
	div.rn.f32 	%f58, %f10, %f13;
	cvt.f64.f32 	%fd1, %f58;
	abs.f32 	%f59, %f10;
	cvt.f64.f32 	%fd2, %f59;
	mul.f64 	%fd3, %fd2, 0d3FE0000000000000;
	cvt.f64.f32 	%fd4, %f10;
	div.rn.f64 	%fd5, %fd3, %fd4;
	add.f64 	%fd6, %fd5, %fd1;
	cvt.rn.f32.f64 	%f60, %fd6;
	cvt.rzi.s32.f32 	%r80, %f60;
	div.rn.f32 	%f61, %f11, %f14;
	cvt.f64.f32 	%fd7, %f61;
	abs.f32 	%f62, %f11;
	cvt.f64.f32 	%fd8, %f62;
	mul.f64 	%fd9, %fd8, 0d3FE0000000000000;
	cvt.f64.f32 	%fd10, %f11;
	div.rn.f64 	%fd11, %fd9, %fd10;
	add.f64 	%fd12, %fd11, %fd7;
	cvt.rn.f32.f64 	%f63, %fd12;
	cvt.rzi.s32.f32 	%r81, %f63;
	div.rn.f32 	%f64, %f12, %f15;
	cvt.f64.f32 	%fd13, %f64;
	abs.f32 	%f65, %f12;
	cvt.f64.f32 	%fd14, %f65;
	mul.f64 	%fd15, %fd14, 0d3FE0000000000000;
	cvt.f64.f32 	%fd16, %f12;
	div.rn.f64 	%fd17, %fd15, %fd16;
	add.f64 	%fd18, %fd17, %fd13;
	cvt.rn.f32.f64 	%f66, %fd18;
	cvt.rzi.s32.f32 	%r82, %f66;
	add.s32 	%r83, %r15, %r80;
	add.s32 	%r84, %r81, %r1;
	mad.lo.s32 	%r85, %r83, %r35, %r84;
	add.s32 	%r86, %r82, %r1;
	mad.lo.s32 	%r30, %r85, %r35, %r86;
	mul.wide.s32 	%rd25, %r30, 4;
	add.s64 	%rd26, %rd2, %rd25;
	atom.global.add.u32 	%r31, [%rd26], 1;
	setp.ge.s32 	%p14, %r31, %r40;
	@%p14 bra 	$L__BB2_13;
	mad.lo.s32 	%r87, %r30, %r40, %r31;
	mul.wide.s32 	%rd27, %r87, 4;
	add.s64 	%rd28, %rd1, %rd27;
	st.global.u32 	[%rd28], %r29;
	atom.global.add.u32 	%r88, [%rd7], 1;
$L__BB2_13:
	add.s32 	%r105, %r105, 1;
	setp.ne.s32 	%p15, %r105, 0;
	add.s32 	%r104, %r104, 1;
	@%p15 bra 	$L__BB2_9;
	bra.uni 	$L__BB2_20;
$L__BB2_14:
	neg.s32 	%r103, %r39;
	add.s32 	%r89, %r12, %r14;
	mad.lo.s32 	%r90, %r38, %r89, %r13;
	mul.lo.s32 	%r102, %r39, %r90;
$L__BB2_15:
	mul.wide.s32 	%rd29, %r102, 4;
	add.s64 	%rd30, %rd4, %rd29;
	ld.global.u32 	%r22, [%rd30];
	setp.lt.s32 	%p16, %r22, 0;
	@%p16 bra 	$L__BB2_19;
	mul.lo.s32 	%r91, %r22, 3;
	mul.wide.u32 	%rd31, %r91, 4;
	add.s64 	%rd32, %rd3, %rd31;
	ld.global.f32 	%f67, [%rd32];
	ld.global.f32 	%f68, [%rd32+4];
	ld.global.f32 	%f69, [%rd32+8];
	sub.f32 	%f70, %f67, %f4;
	add.f32 	%f7, %f70, 0f34000000;
	sub.f32 	%f71, %f68, %f5;
	add.f32 	%f8, %f71, 0f34000000;
	sub.f32 	%f72, %f69, %f6;
	add.f32 	%f9, %f72, 0f34000000;
	mul.f32 	%f73, %f7, %f7;
	mul.f32 	%f74, %f8, %f8;
	mul.f32 	%f76, %f9, %f9;
	setp.geu.f32 	%p17, %f73, %f1;
	setp.geu.f32 	%p18, %f74, %f2;
	or.pred  	%p19, %p17, %p18;
	setp.geu.f32 	%p20, %f76, %f3;
	or.pred  	%p21, %p19, %p20;
	@%p21 bra 	$L__BB2_19;
	div.rn.f32 	%f78, %f7, %f13;
	cvt.f64.f32 	%fd19, %f78;
	abs.f32 	%f79, %f7;
	cvt.f64.f32 	%fd20, %f79;
	mul.f64 	%fd21, %fd20, 0d3FE0000000000000;
	cvt.f64.f32 	%fd22, %f7;
	div.rn.f64 	%fd23, %fd21, %fd22;
	add.f64 	%fd24, %fd23, %fd19;
	cvt.rn.f32.f64 	%f80, %fd24;
	cvt.rzi.s32.f32 	%r92, %f80;
	div.rn.f32 	%f81, %f8, %f14;
	cvt.f64.f32 	%fd25, %f81;
	abs.f32 	%f82, %f8;
	cvt.f64.f32 	%fd26, %f82;
	mul.f64 	%fd27, %fd26, 0d3FE0000000000000;
	cvt.f64.f32 	%fd28, %f8;
	div.rn.f64 	%fd29, %fd27, %fd28;
	add.f64 	%fd30, %fd29, %fd25;
	cvt.rn.f32.f64 	%f83, %fd30;
	cvt.rzi.s32.f32 	%r93, %f83;
	div.rn.f32 	%f84, %f9, %f15;
	cvt.f64.f32 	%fd31, %f84;
	abs.f32 	%f85, %f9;
	cvt.f64.f32 	%fd32, %f85;
	mul.f64 	%fd33, %fd32, 0d3FE0000000000000;
	cvt.f64.f32 	%fd34, %f9;
	div.rn.f64 	%fd35, %fd33, %fd34;
	add.f64 	%fd36, %fd35, %fd31;
	cvt.rn.f32.f64 	%f86, %fd36;
	cvt.rzi.s32.f32 	%r94, %f86;
	add.s32 	%r95, %r15, %r92;
	add.s32 	%r96, %r93, %r1;
	mad.lo.s32 	%r97, %r95, %r35, %r96;
	add.s32 	%r98, %r94, %r1;
	mad.lo.s32 	%r23, %r97, %r35, %r98;
	mul.wide.s32 	%rd33, %r23, 4;
	add.s64 	%rd34, %rd2, %rd33;
	atom.global.add.u32 	%r24, [%rd34], 1;
	setp.ge.s32 	%p22, %r24, %r40;
	@%p22 bra 	$L__BB2_19;
	mad.lo.s32 	%r99, %r23, %r40, %r24;
	mul.wide.s32 	%rd35, %r99, 4;
	add.s64 	%rd36, %rd1, %rd35;
	st.global.u32 	[%rd36], %r22;
$L__BB2_19:
	add.s32 	%r103, %r103, 1;
	setp.eq.s32 	%p23, %r103, 0;
	add.s32 	%r102, %r102, 1;
	@%p23 bra 	$L__BB2_20;
	bra.uni 	$L__BB2_15;
$L__BB2_20:
	ret;

}


// ===== COMPILED SASS (sm_100) =====

	.target	sm_100

	.elftype	@"ET_EXEC"


//--------------------- .note.nv.tkinfo           --------------------------
	.section	.note.nv.tkinfo,"",@"SHT_NOTE"
	.sectionflags	@"SHF_NOTE_NV_TKINFO"
	.tkinfo
        /*0018*/ 	.word	0x00000002
        /*0030*/ 	.string	""
        /*0030*/ 	.string	"ptxas"
        /*0030*/ 	.string	"Cuda compilation tools, release 13.0, V13.0.88"
        /*0030*/ 	.string	"Build cuda_13.0.r13.0/compiler.36424714_0"
        /*0030*/ 	.string	"-arch sm_100 -m 64 "



//--------------------- .note.nv.cuinfo           --------------------------
	.section	.note.nv.cuinfo,"",@"SHT_NOTE"
	.sectionflags	@"SHF_NOTE_NV_CUINFO"
        /*0018*/ 	.short	0x0002
        /*001a*/ 	.short	0x0064
        /*001c*/ 	.short	0x0082
	.zero		2


//--------------------- .nv.info                  --------------------------
	.section	.nv.info,"",@"SHT_CUDA_INFO"
	.align	4


	//----- nvinfo : EIATTR_REGCOUNT
	.align		4
        /*0000*/ 	.byte	0x04, 0x2f
        /*0002*/ 	.short	(.L_1 - .L_0)
	.align		4
.L_0:
        /*0004*/ 	.word	index@(_Z22output_init_gpu_kerneliiiiPi)
        /*0008*/ 	.word	0x00000010


	//----- nvinfo : EIATTR_FRAME_SIZE
	.align		4
.L_1:
        /*000c*/ 	.byte	0x04, 0x11
        /*000e*/ 	.short	(.L_3 - .L_2)
	.align		4
.L_2:
        /*0010*/ 	.word	index@(_Z22output_init_gpu_kerneliiiiPi)
        /*0014*/ 	.word	0x00000000


	//----- nvinfo : EIATTR_REGCOUNT
	.align		4
.L_3:
        /*0018*/ 	.byte	0x04, 0x2f
        /*001a*/ 	.short	(.L_5 - .L_4)
	.align		4
.L_4:
        /*001c*/ 	.word	index@(_Z27grid_buffer_init_gpu_kerneliiiiifffiPKfPiS1_S1_)
        /*0020*/ 	.word	0x00000013


	//----- nvinfo : EIATTR_FRAME_SIZE
	.align		4
.L_5:
        /*0024*/ 	.byte	0x04, 0x11
        /*0026*/ 	.short	(.L_7 - .L_6)
	.align		4
.L_6:
        /*0028*/ 	.word	index@($__internal_2_$__cuda_sm3x_div_rn_noftz_f32_slowpath)
        /*002c*/ 	.word	0x00000000


	//----- nvinfo : EIATTR_FRAME_SIZE
	.align		4
.L_7:
        /*0030*/ 	.byte	0x04, 0x11
        /*0032*/ 	.short	(.L_9 - .L_8)
	.align		4
.L_8:
        /*0034*/ 	.word	index@(_Z27grid_buffer_init_gpu_kerneliiiiifffiPKfPiS1_S1_)
        /*0038*/ 	.word	0x00000000


	//----- nvinfo : EIATTR_REGCOUNT
	.align		4
.L_9:
        /*003c*/ 	.byte	0x04, 0x2f
        /*003e*/ 	.short	(.L_11 - .L_10)
	.align		4
.L_10:
        /*0040*/ 	.word	index@(_Z29voxel_sampling_idx_gpu_kerneliiiiiifffiibPKfS0_PiS1_S1_S1_S1_S1_)
        /*0044*/ 	.word	0x00000028


	//----- nvinfo : EIATTR_FRAME_SIZE
	.align		4
.L_11:
        /*0048*/ 	.byte	0x04, 0x11
        /*004a*/ 	.short	(.L_13 - .L_12)
	.align		4
.L_12:
        /*004c*/ 	.word	index@($__internal_1_$__cuda_sm3x_div_rn_noftz_f32_slowpath)
        /*0050*/ 	.word	0x00000000


	//----- nvinfo : EIATTR_FRAME_SIZE
	.align		4
.L_13:
        /*0054*/ 	.byte	0x04, 0x11
        /*0056*/ 	.short	(.L_15 - .L_14)
	.align		4
.L_14:
        /*0058*/ 	.word	index@($__internal_0_$__cuda_sm20_div_rn_f64_full)
        /*005c*/ 	.word	0x00000000


	//----- nvinfo : EIATTR_FRAME_SIZE
	.align		4
.L_15:
        /*0060*/ 	.byte	0x04, 0x11
        /*0062*/ 	.short	(.L_17 - .L_16)
	.align		4
.L_16:
        /*0064*/ 	.word	index@(_Z29voxel_sampling_idx_gpu_kerneliiiiiifffiibPKfS0_PiS1_S1_S1_S1_S1_)
        /*0068*/ 	.word	0x00000000


	//----- nvinfo : EIATTR_MIN_STACK_SIZE
	.align		4
.L_17:
        /*006c*/ 	.byte	0x04, 0x12
        /*006e*/ 	.short	(.L_19 - .L_18)
	.align		4
.L_18:
        /*0070*/ 	.word	index@(_Z29voxel_sampling_idx_gpu_kerneliiiiiifffiibPKfS0_PiS1_S1_S1_S1_S1_)
        /*0074*/ 	.word	0x00000000


	//----- nvinfo : EIATTR_MIN_STACK_SIZE
	.align		4
.L_19:
        /*0078*/ 	.byte	0x04, 0x12
        /*007a*/ 	.short	(.L_21 - .L_20)
	.align		4
.L_20:
        /*007c*/ 	.word	index@(_Z27grid_buffer_init_gpu_kerneliiiiifffiPKfPiS1_S1_)
        /*0080*/ 	.word	0x00000000


	//----- nvinfo : EIATTR_MIN_STACK_SIZE
	.align		4
.L_21:
        /*0084*/ 	.byte	0x04, 0x12
        /*0086*/ 	.short	(.L_23 - .L_22)
	.align		4
.L_22:
        /*0088*/ 	.word	index@(_Z22output_init_gpu_kerneliiiiPi)
        /*008c*/ 	.word	0x00000000
.L_23:


//--------------------- .nv.compat                --------------------------
	.section	.nv.compat,"",@"SHT_CUDA_COMPAT_INFO"
	.align	4
        /*0000*/ 	.byte	0x02, 0x09, 0x00, 0x00, 0x02, 0x02, 0x01, 0x00, 0x02, 0x05, 0x05, 0x00, 0x03, 0x07, 0x01, 0x01
        /*0010*/ 	.byte	0x02, 0x03, 0x00, 0x00, 0x02, 0x06, 0x01, 0x00, 0x04, 0x0b, 0x08, 0x00, 0x01, 0x00, 0x00, 0x00
        /*0020*/ 	.byte	0x00, 0x00, 0x00, 0x00


//--------------------- .nv.info._Z29voxel_sampling_idx_gpu_kerneliiiiiifffiibPKfS0_PiS1_S1_S1_S1_S1_ --------------------------
	.section	.nv.info._Z29voxel_sampling_idx_gpu_kerneliiiiiifffiibPKfS0_PiS1_S1_S1_S1_S1_,"",@"SHT_CUDA_INFO"
	.sectionflags	@""
	.align	4


	//----- nvinfo : EIATTR_CUDA_API_VERSION
	.align		4
        /*0000*/ 	.byte	0x04, 0x37
        /*0002*/ 	.short	(.L_25 - .L_24)
.L_24:
        /*0004*/ 	.word	0x00000082


	//----- nvinfo : EIATTR_KPARAM_INFO
	.align		4
.L_25:
        /*0008*/ 	.byte	0x04, 0x17
        /*000a*/ 	.short	(.L_27 - .L_26)
.L_26:
        /*000c*/ 	.word	0x00000000
        /*0010*/ 	.short	0x0013
        /*0012*/ 	.short	0x0068
        /*0014*/ 	.byte	0x00, 0xf5, 0x21, 0x00


	//----- nvinfo : EIATTR_KPARAM_INFO
	.align		4
.L_27:
        /*0018*/ 	.byte	0x04, 0x17
        /*001a*/ 	.short	(.L_29 - .L_28)
.L_28:
        /*001c*/ 	.word	0x00000000
        /*0020*/ 	.short	0x0012
        /*0022*/ 	.short	0x0060
        /*0024*/ 	.byte	0x00, 0xf5, 0x21, 0x00


	//----- nvinfo : EIATTR_KPARAM_INFO
	.align		4
.L_29:
        /*0028*/ 	.byte	0x04, 0x17
        /*002a*/ 	.short	(.L_31 - .L_30)
.L_30:
        /*002c*/ 	.word	0x00000000
        /*0030*/ 	.short	0x0011
        /*0032*/ 	.short	0x0058
        /*0034*/ 	.byte	0x00, 0xf5, 0x21, 0x00


	//----- nvinfo : EIATTR_KPARAM_INFO
	.align		4
.L_31:
        /*0038*/ 	.byte	0x04, 0x17
        /*003a*/ 	.short	(.L_33 - .L_32)
.L_32:
        /*003c*/ 	.word	0x00000000
        /*0040*/ 	.short	0x0010
        /*0042*/ 	.short	0x0050
        /*0044*/ 	.byte	0x00, 0xf5, 0x21, 0x00


	//----- nvinfo : EIATTR_KPARAM_INFO
	.align		4
.L_33:
        /*0048*/ 	.byte	0x04, 0x17
        /*004a*/ 	.short	(.L_35 - .L_34)
.L_34:
        /*004c*/ 	.word	0x00000000
        /*0050*/ 	.short	0x000f
        /*0052*/ 	.short	0x0048
        /*0054*/ 	.byte	0x00, 0xf5, 0x21, 0x00


	//----- nvinfo : EIATTR_KPARAM_INFO
	.align		4
.L_35:
        /*0058*/ 	.byte	0x04, 0x17
        /*005a*/ 	.short	(.L_37 - .L_36)
.L_36:
        /*005c*/ 	.word	0x00000000
        /*0060*/ 	.short	0x000e
        /*0062*/ 	.short	0x0040
        /*0064*/ 	.byte	0x00, 0xf5, 0x21, 0x00


	//----- nvinfo : EIATTR_KPARAM_INFO
	.align		4
.L_37:
        /*0068*/ 	.byte	0x04, 0x17
        /*006a*/ 	.short	(.L_39 - .L_38)
.L_38:
        /*006c*/ 	.word	0x00000000
        /*0070*/ 	.short	0x000d
        /*0072*/ 	.short	0x0038
        /*0074*/ 	.byte	0x00, 0xf5, 0x21, 0x00


	//----- nvinfo : EIATTR_KPARAM_INFO
	.align		4
.L_39:
        /*0078*/ 	.byte	0x04, 0x17
        /*007a*/ 	.short	(.L_41 - .L_40)
.L_40:
        /*007c*/ 	.word	0x00000000
        /*0080*/ 	.short	0x000c
        /*0082*/ 	.short	0x0030
        /*0084*/ 	.byte	0x00, 0xf5, 0x21, 0x00


	//----- nvinfo : EIATTR_KPARAM_INFO
	.align		4
.L_41:
        /*0088*/ 	.byte	0x04, 0x17
        /*008a*/ 	.short	(.L_43 - .L_42)
.L_42:
        /*008c*/ 	.word	0x00000000
        /*0090*/ 	.short	0x000b
        /*0092*/ 	.short	0x002c
        /*0094*/ 	.byte	0x00, 0xf0, 0x05, 0x00


	//----- nvinfo : EIATTR_KPARAM_INFO
	.align		4
.L_43:
        /*0098*/ 	.byte	0x04, 0x17
        /*009a*/ 	.short	(.L_45 - .L_44)
.L_44:
        /*009c*/ 	.word	0x00000000
        /*00a0*/ 	.short	0x000a
        /*00a2*/ 	.short	0x0028
        /*00a4*/ 	.byte	0x00, 0xf0, 0x11, 0x00


	//----- nvinfo : EIATTR_KPARAM_INFO
	.align		4
.L_45:
        /*00a8*/ 	.byte	0x04, 0x17
        /*00aa*/ 	.short	(.L_47 - .L_46)
.L_46:
        /*00ac*/ 	.word	0x00000000
        /*00b0*/ 	.short	0x0009
        /*00b2*/ 	.short	0x0024
        /*00b4*/ 	.byte	0x00, 0xf0, 0x11, 0x00


	//----- nvinfo : EIATTR_KPARAM_INFO
	.align		4
.L_47:
        /*00b8*/ 	.byte	0x04, 0x17
        /*00ba*/ 	.short	(.L_49 - .L_48)
.L_48:
        /*00bc*/ 	.word	0x00000000
        /*00c0*/ 	.short	0x0008
        /*00c2*/ 	.short	0x0020
        /*00c4*/ 	.byte	0x00, 0xf0, 0x11, 0x00


	//----- nvinfo : EIATTR_KPARAM_INFO
	.align		4
.L_49:
        /*00c8*/ 	.byte	0x04, 0x17
        /*00ca*/ 	.short	(.L_51 - .L_50)
.L_50:
        /*00cc*/ 	.word	0x00000000
        /*00d0*/ 	.short	0x0007
        /*00d2*/ 	.short	0x001c
        /*00d4*/ 	.byte	0x00, 0xf0, 0x11, 0x00


	//----- nvinfo : EIATTR_KPARAM_INFO
	.align		4
.L_51:
        /*00d8*/ 	.byte	0x04, 0x17
        /*00da*/ 	.short	(.L_53 - .L_52)
.L_52:
        /*00dc*/ 	.word	0x00000000
        /*00e0*/ 	.short	0x0006
        /*00e2*/ 	.short	0x0018
        /*00e4*/ 	.byte	0x00, 0xf0, 0x11, 0x00


	//----- nvinfo : EIATTR_KPARAM_INFO
	.align		4
.L_53:
        /*00e8*/ 	.byte	0x04, 0x17
        /*00ea*/ 	.short	(.L_55 - .L_54)
.L_54:
        /*00ec*/ 	.word	0x00000000
        /*00f0*/ 	.short	0x0005
        /*00f2*/ 	.short	0x0014
        /*00f4*/ 	.byte	0x00, 0xf0, 0x11, 0x00


	//----- nvinfo : EIATTR_KPARAM_INFO
	.align		4
.L_55:
        /*00f8*/ 	.byte	0x04, 0x17
        /*00fa*/ 	.short	(.L_57 - .L_56)
.L_56:
        /*00fc*/ 	.word	0x00000000
        /*0100*/ 	.short	0x0004
        /*0102*/ 	.short	0x0010
        /*0104*/ 	.byte	0x00, 0xf0, 0x11, 0x00


	//----- nvinfo : EIATTR_KPARAM_INFO
	.align		4
.L_57:
        /*0108*/ 	.byte	0x04, 0x17
        /*010a*/ 	.short	(.L_59 - .L_58)
.L_58:
        /*010c*/ 	.word	0x00000000
        /*0110*/ 	.short	0x0003
        /*0112*/ 	.short	0x000c
        /*0114*/ 	.byte	0x00, 0xf0, 0x11, 0x00


	//----- nvinfo : EIATTR_KPARAM_INFO
	.align		4
.L_59:
        /*0118*/ 	.byte	0x04, 0x17
        /*011a*/ 	.short	(.L_61 - .L_60)
.L_60:
        /*011c*/ 	.word	0x00000000
        /*0120*/ 	.short	0x0002
        /*0122*/ 	.short	0x0008
        /*0124*/ 	.byte	0x00, 0xf0, 0x11, 0x00


	//----- nvinfo : EIATTR_KPARAM_INFO
	.align		4
.L_61:
        /*0128*/ 	.byte	0x04, 0x17
        /*012a*/ 	.short	(.L_63 - .L_62)
.L_62:
        /*012c*/ 	.word	0x00000000
        /*0130*/ 	.short	0x0001
        /*0132*/ 	.short	0x0004
        /*0134*/ 	.byte	0x00, 0xf0, 0x11, 0x00


	//----- nvinfo : EIATTR_KPARAM_INFO
	.align		4
.L_63:
        /*0138*/ 	.byte	0x04, 0x17
        /*013a*/ 	.short	(.L_65 - .L_64)
.L_64:
        /*013c*/ 	.word	0x00000000
        /*0140*/ 	.short	0x0000
        /*0142*/ 	.short	0x0000
        /*0144*/ 	.byte	0x00, 0xf0, 0x11, 0x00


	//----- nvinfo : EIATTR_SPARSE_MMA_MASK
	.align		4
.L_65:
        /*0148*/ 	.byte	0x03, 0x50
        /*014a*/ 	.short	0x0000


	//----- nvinfo : EIATTR_MAXREG_COUNT
	.align		4
        /*014c*/ 	.byte	0x03, 0x1b
        /*014e*/ 	.short	0x00ff


	//----- nvinfo : EIATTR_MERCURY_ISA_VERSION
	.align		4
        /*0150*/ 	.byte	0x03, 0x5f
        /*0152*/ 	.short	0x0101


	//----- nvinfo : EIATTR_VRC_CTA_INIT_COUNT
	.align		4
        /*0154*/ 	.byte	0x02, 0x4a
	.zero		1
	.zero		1


	//----- nvinfo : EIATTR_EXIT_INSTR_OFFSETS
	.align		4
        /*0158*/ 	.byte	0x04, 0x1c
        /*015a*/ 	.short	(.L_67 - .L_66)


	//   ....[0]....
.L_66:
        /*015c*/ 	.word	0x000000d0


	//   ....[1]....
        /*0160*/ 	.word	0x00000d60


	//   ....[2]....
        /*0164*/ 	.word	0x00001b30


	//   ....[3]....
        /*0168*/ 	.word	0x000026e0


	//----- nvinfo : EIATTR_CRS_STACK_SIZE
	.align		4
.L_67:
        /*016c*/ 	.byte	0x04, 0x1e
        /*016e*/ 	.short	(.L_69 - .L_68)
.L_68:
        /*0170*/ 	.word	0x00000000


	//----- nvinfo : EIATTR_CBANK_PARAM_SIZE
	.align		4
.L_69:
        /*0174*/ 	.byte	0x03, 0x19
        /*0176*/ 	.short	0x0070


	//----- nvinfo : EIATTR_PARAM_CBANK
	.align		4
        /*0178*/ 	.byte	0x04, 0x0a
        /*017a*/ 	.short	(.L_71 - .L_70)
	.align		4
.L_70:
        /*017c*/ 	.word	index@(.nv.constant0._Z29voxel_sampling_idx_gpu_kerneliiiiiifffiibPKfS0_PiS1_S1_S1_S1_S1_)
        /*0180*/ 	.short	0x0380
        /*0182*/ 	.short	0x0070


	//----- nvinfo : EIATTR_SW_WAR
	.align		4
.L_71:
        /*0184*/ 	.byte	0x04, 0x36
        /*0186*/ 	.short	(.L_73 - .L_72)
.L_72:
        /*0188*/ 	.word	0x00000008
.L_73:


//--------------------- .nv.info._Z27grid_buffer_init_gpu_kerneliiiiifffiPKfPiS1_S1_ --------------------------
	.section	.nv.info._Z27grid_buffer_init_gpu_kerneliiiiifffiPKfPiS1_S1_,"",@"SHT_CUDA_INFO"
	.sectionflags	@""
	.align	4


	//----- nvinfo : EIATTR_CUDA_API_VERSION
	.align		4
        /*0000*/ 	.byte	0x04, 0x37
        /*0002*/ 	.short	(.L_75 - .L_74)
.L_74:
        /*0004*/ 	.word	0x00000082


	//----- nvinfo : EIATTR_KPARAM_INFO
	.align		4
.L_75:
        /*0008*/ 	.byte	0x04, 0x17
        /*000a*/ 	.short	(.L_77 - .L_76)
.L_76:
        /*000c*/ 	.word	0x00000000
        /*0010*/ 	.short	0x000c
        /*0012*/ 	.short	0x0040
        /*0014*/ 	.byte	0x00, 0xf5, 0x21, 0x00


	//----- nvinfo : EIATTR_KPARAM_INFO
	.align		4
.L_77:
        /*0018*/ 	.byte	0x04, 0x17
        /*001a*/ 	.short	(.L_79 - .L_78)
.L_78:
        /*001c*/ 	.word	0x00000000
        /*0020*/ 	.short	0x000b
        /*0022*/ 	.short	0x0038
        /*0024*/ 	.byte	0x00, 0xf5, 0x21, 0x00


	//----- nvinfo : EIATTR_KPARAM_INFO
	.align		4
.L_79:
        /*0028*/ 	.byte	0x04, 0x17
        /*002a*/ 	.short	(.L_81 - .L_80)
.L_80:
        /*002c*/ 	.word	0x00000000
        /*0030*/ 	.short	0x000a
        /*0032*/ 	.short	0x0030
        /*0034*/ 	.byte	0x00, 0xf5, 0x21, 0x00


	//----- nvinfo : EIATTR_KPARAM_INFO
	.align		4
.L_81:
        /*0038*/ 	.byte	0x04, 0x17
        /*003a*/ 	.short	(.L_83 - .L_82)
.L_82:
        /*003c*/ 	.word	0x00000000
        /*0040*/ 	.short	0x0009
        /*0042*/ 	.short	0x0028
        /*0044*/ 	.byte	0x00, 0xf5, 0x21, 0x00


	//----- nvinfo : EIATTR_KPARAM_INFO
	.align		4
.L_83:
        /*0048*/ 	.byte	0x04, 0x17
        /*004a*/ 	.short	(.L_85 - .L_84)
.L_84:
        /*004c*/ 	.word	0x00000000
        /*0050*/ 	.short	0x0008
        /*0052*/ 	.short	0x0020
        /*0054*/ 	.byte	0x00, 0xf0, 0x11, 0x00


	//----- nvinfo : EIATTR_KPARAM_INFO
	.align		4
.L_85:
        /*0058*/ 	.byte	0x04, 0x17
        /*005a*/ 	.short	(.L_87 - .L_86)
.L_86:
        /*005c*/ 	.word	0x00000000
        /*0060*/ 	.short	0x0007
        /*0062*/ 	.short	0x001c
        /*0064*/ 	.byte	0x00, 0xf0, 0x11, 0x00


	//----- nvinfo : EIATTR_KPARAM_INFO
	.align		4
.L_87:
        /*0068*/ 	.byte	0x04, 0x17
        /*006a*/ 	.short	(.L_89 - .L_88)
.L_88:
        /*006c*/ 	.word	0x00000000
        /*0070*/ 	.short	0x0006
        /*0072*/ 	.short	0x0018
        /*0074*/ 	.byte	0x00, 0xf0, 0x11, 0x00


	//----- nvinfo : EIATTR_KPARAM_INFO
	.align		4
.L_89:
        /*0078*/ 	.byte	0x04, 0x17
        /*007a*/ 	.short	(.L_91 - .L_90)
.L_90:
        /*007c*/ 	.word	0x00000000
        /*0080*/ 	.short	0x0005
        /*0082*/ 	.short	0x0014
        /*0084*/ 	.byte	0x00, 0xf0, 0x11, 0x00


	//----- nvinfo : EIATTR_KPARAM_INFO
	.align		4
.L_91:
        /*0088*/ 	.byte	0x04, 0x17
        /*008a*/ 	.short	(.L_93 - .L_92)
.L_92:
        /*008c*/ 	.word	0x00000000
        /*0090*/ 	.short	0x0004
        /*0092*/ 	.short	0x0010
        /*0094*/ 	.byte	0x00, 0xf0, 0x11, 0x00


	//----- nvinfo : EIATTR_KPARAM_INFO
	.align		4
.L_93:
        /*0098*/ 	.byte	0x04, 0x17
        /*009a*/ 	.short	(.L_95 - .L_94)
.L_94:
        /*009c*/ 	.word	0x00000000
        /*00a0*/ 	.short	0x0003
        /*00a2*/ 	.short	0x000c
        /*00a4*/ 	.byte	0x00, 0xf0, 0x11, 0x00


	//----- nvinfo : EIATTR_KPARAM_INFO
	.align		4
.L_95:
        /*00a8*/ 	.byte	0x04, 0x17
        /*00aa*/ 	.short	(.L_97 - .L_96)
.L_96:
        /*00ac*/ 	.word	0x00000000
        /*00b0*/ 	.short	0x0002
        /*00b2*/ 	.short	0x0008
        /*00b4*/ 	.byte	0x00, 0xf0, 0x11, 0x00


	//----- nvinfo : EIATTR_KPARAM_INFO
	.align		4
.L_97:
        /*00b8*/ 	.byte	0x04, 0x17
        /*00ba*/ 	.short	(.L_99 - .L_98)
.L_98:
        /*00bc*/ 	.word	0x00000000
        /*00c0*/ 	.short	0x0001
        /*00c2*/ 	.short	0x0004
        /*00c4*/ 	.byte	0x00, 0xf0, 0x11, 0x00


	//----- nvinfo : EIATTR_KPARAM_INFO
	.align		4
.L_99:
        /*00c8*/ 	.byte	0x04, 0x17
        /*00ca*/ 	.short	(.L_101 - .L_100)
.L_100:
        /*00cc*/ 	.word	0x00000000
        /*00d0*/ 	.short	0x0000
        /*00d2*/ 	.short	0x0000
        /*00d4*/ 	.byte	0x00, 0xf0, 0x11, 0x00


	//----- nvinfo : EIATTR_SPARSE_MMA_MASK
	.align		4
.L_101:
        /*00d8*/ 	.byte	0x03, 0x50
        /*00da*/ 	.short	0x0000


	//----- nvinfo : EIATTR_MAXREG_COUNT
	.align		4
        /*00dc*/ 	.byte	0x03, 0x1b
        /*00de*/ 	.short	0x00ff


	//----- nvinfo : EIATTR_MERCURY_ISA_VERSION
	.align		4
        /*00e0*/ 	.byte	0x03, 0x5f
        /*00e2*/ 	.short	0x0101


	//----- nvinfo : EIATTR_VRC_CTA_INIT_COUNT
	.align		4
        /*00e4*/ 	.byte	0x02, 0x4a
	.zero		1
	.zero		1


	//----- nvinfo : EIATTR_EXIT_INSTR_OFFSETS
	.align		4
        /*00e8*/ 	.byte	0x04, 0x1c
        /*00ea*/ 	.short	(.L_103 - .L_102)


	//   ....[0]....
.L_102:
        /*00ec*/ 	.word	0x00000070


	//   ....[1]....
        /*00f0*/ 	.word	0x00000640


	//   ....[2]....
        /*00f4*/ 	.word	0x00000690


	//----- nvinfo : EIATTR_CRS_STACK_SIZE
	.align		4
.L_103:
        /*00f8*/ 	.byte	0x04, 0x1e
        /*00fa*/ 	.short	(.L_105 - .L_104)
.L_104:
        /*00fc*/ 	.word	0x00000000


	//----- nvinfo : EIATTR_CBANK_PARAM_SIZE
	.align		4
.L_105:
        /*0100*/ 	.byte	0x03, 0x19
        /*0102*/ 	.short	0x0048


	//----- nvinfo : EIATTR_PARAM_CBANK
	.align		4
        /*0104*/ 	.byte	0x04, 0x0a
        /*0106*/ 	.short	(.L_107 - .L_106)
	.align		4
.L_106:
        /*0108*/ 	.word	index@(.nv.constant0._Z27grid_buffer_init_gpu_kerneliiiiifffiPKfPiS1_S1_)
        /*010c*/ 	.short	0x0380
        /*010e*/ 	.short	0x0048


	//----- nvinfo : EIATTR_SW_WAR
	.align		4
.L_107:
        /*0110*/ 	.byte	0x04, 0x36
        /*0112*/ 	.short	(.L_109 - .L_108)
.L_108:
        /*0114*/ 	.word	0x00000008
.L_109:


//--------------------- .nv.info._Z22output_init_gpu_kerneliiiiPi --------------------------
	.section	.nv.info._Z22output_init_gpu_kerneliiiiPi,"",@"SHT_CUDA_INFO"
	.sectionflags	@""
	.align	4


	//----- nvinfo : EIATTR_CUDA_API_VERSION
	.align		4
        /*0000*/ 	.byte	0x04, 0x37
        /*0002*/ 	.short	(.L_111 - .L_110)
.L_110:
        /*0004*/ 	.word	0x00000082


	//----- nvinfo : EIATTR_KPARAM_INFO
	.align		4
.L_111:
        /*0008*/ 	.byte	0x04, 0x17
        /*000a*/ 	.short	(.L_113 - .L_112)
.L_112:
        /*000c*/ 	.word	0x00000000
        /*0010*/ 	.short	0x0004
        /*0012*/ 	.short	0x0010
        /*0014*/ 	.byte	0x00, 0xf5, 0x21, 0x00


	//----- nvinfo : EIATTR_KPARAM_INFO
	.align		4
.L_113:
        /*0018*/ 	.byte	0x04, 0x17
        /*001a*/ 	.short	(.L_115 - .L_114)
.L_114:
        /*001c*/ 	.word	0x00000000
        /*0020*/ 	.short	0x0003
        /*0022*/ 	.short	0x000c
        /*0024*/ 	.byte	0x00, 0xf0, 0x11, 0x00


	//----- nvinfo : EIATTR_KPARAM_INFO
	.align		4
.L_115:
        /*0028*/ 	.byte	0x04, 0x17
        /*002a*/ 	.short	(.L_117 - .L_116)
.L_116:
        /*002c*/ 	.word	0x00000000
        /*0030*/ 	.short	0x0002
        /*0032*/ 	.short	0x0008
        /*0034*/ 	.byte	0x00, 0xf0, 0x11, 0x00


	//----- nvinfo : EIATTR_KPARAM_INFO
	.align		4
.L_117:
        /*0038*/ 	.byte	0x04, 0x17
        /*003a*/ 	.short	(.L_119 - .L_118)
.L_118:
        /*003c*/ 	.word	0x00000000
        /*0040*/ 	.short	0x0001
        /*0042*/ 	.short	0x0004
        /*0044*/ 	.byte	0x00, 0xf0, 0x11, 0x00


	//----- nvinfo : EIATTR_KPARAM_INFO
	.align		4
.L_119:
        /*0048*/ 	.byte	0x04, 0x17
        /*004a*/ 	.short	(.L_121 - .L_120)
.L_120:
        /*004c*/ 	.word	0x00000000
        /*0050*/ 	.short	0x0000
        /*0052*/ 	.short	0x0000
        /*0054*/ 	.byte	0x00, 0xf0, 0x11, 0x00


	//----- nvinfo : EIATTR_SPARSE_MMA_MASK
	.align		4
.L_121:
        /*0058*/ 	.byte	0x03, 0x50
        /*005a*/ 	.short	0x0000


	//----- nvinfo : EIATTR_MAXREG_COUNT
	.align		4
        /*005c*/ 	.byte	0x03, 0x1b
        /*005e*/ 	.short	0x00ff


	//----- nvinfo : EIATTR_MERCURY_ISA_VERSION
	.align		4
        /*0060*/ 	.byte	0x03, 0x5f
        /*0062*/ 	.short	0x0101


	//----- nvinfo : EIATTR_VRC_CTA_INIT_COUNT
	.align		4
        /*0064*/ 	.byte	0x02, 0x4a
	.zero		1
	.zero		1


	//----- nvinfo : EIATTR_EXIT_INSTR_OFFSETS
	.align		4
        /*0068*/ 	.byte	0x04, 0x1c
        /*006a*/ 	.short	(.L_123 - .L_122)


	//   ....[0]....
.L_122:
        /*006c*/ 	.word	0x000000a0


	//   ....[1]....
        /*0070*/ 	.word	0x00000280


	//   ....[2]....
        /*0074*/ 	.word	0x00000360


	//   ....[3]....
        /*0078*/ 	.word	0x00000420


	//   ....[4]....
        /*007c*/ 	.word	0x00000480


	//----- nvinfo : EIATTR_CBANK_PARAM_SIZE
	.align		4
.L_123:
        /*0080*/ 	.byte	0x03, 0x19
        /*0082*/ 	.short	0x0018


	//----- nvinfo : EIATTR_PARAM_CBANK
	.align		4
        /*0084*/ 	.byte	0x04, 0x0a
        /*0086*/ 	.short	(.L_125 - .L_124)
	.align		4
.L_124:
        /*0088*/ 	.word	index@(.nv.constant0._Z22output_init_gpu_kerneliiiiPi)
        /*008c*/ 	.short	0x0380
        /*008e*/ 	.short	0x0018


	//----- nvinfo : EIATTR_SW_WAR
	.align		4
.L_125:
        /*0090*/ 	.byte	0x04, 0x36
        /*0092*/ 	.short	(.L_127 - .L_126)
.L_126:
        /*0094*/ 	.word	0x00000008
.L_127:


//--------------------- .nv.callgraph             --------------------------
	.section	.nv.callgraph,"",@"SHT_CUDA_CALLGRAPH"
	.align	4
	.sectionentsize	8
	.align		4
        /*0000*/ 	.word	0x00000000
	.align		4
        /*0004*/ 	.word	0xffffffff
	.align		4
        /*0008*/ 	.word	0x00000000
	.align		4
        /*000c*/ 	.word	0xfffffffe
	.align		4
        /*0010*/ 	.word	0x00000000
	.align		4
        /*0014*/ 	.word	0xfffffffd
	.align		4
        /*0018*/ 	.word	0x00000000
	.align		4
        /*001c*/ 	.word	0xfffffffc


//--------------------- .text._Z29voxel_sampling_idx_gpu_kerneliiiiiifffiibPKfS0_PiS1_S1_S1_S1_S1_ --------------------------
	.section	.text._Z29voxel_sampling_idx_gpu_kerneliiiiiifffiibPKfS0_PiS1_S1_S1_S1_S1_,"ax",@progbits
	.align	128
        .global         _Z29voxel_sampling_idx_gpu_kerneliiiiiifffiibPKfS0_PiS1_S1_S1_S1_S1_
        .type           _Z29voxel_sampling_idx_gpu_kerneliiiiiifffiibPKfS0_PiS1_S1_S1_S1_S1_,@function
        .size           _Z29voxel_sampling_idx_gpu_kerneliiiiiifffiibPKfS0_PiS1_S1_S1_S1_S1_,(.L_x_88 - _Z29voxel_sampling_idx_gpu_kerneliiiiiifffiibPKfS0_PiS1_S1_S1_S1_S1_)
        .other          _Z29voxel_sampling_idx_gpu_kerneliiiiiifffiibPKfS0_PiS1_S1_S1_S1_S1_,@"STO_CUDA_ENTRY STV_DEFAULT"
_Z29voxel_sampling_idx_gpu_kerneliiiiiifffiibPKfS0_PiS1_S1_S1_S1_S1_:
.text._Z29voxel_sampling_idx_gpu_kerneliiiiiifffiibPKfS0_PiS1_S1_S1_S1_S1_:
[----:B------:R-:W-:Y:S08]  /*0000*/  LDC R1, c[0x0][0x37c] ;  /* 0x0000df00ff017b82 */ /* 0x000ff00000000800 */
[----:B------:R-:W0:Y:S01]  /*0010*/  LDC R2, c[0x0][0x388] ;  /* 0x0000e200ff027b82 */ /* 0x000e220000000800 */
[----:B------:R-:W1:Y:S01]  /*0020*/  S2R R0, SR_TID.X ;  /* 0x0000000000007919 */ /* 0x000e620000002100 */
[----:B------:R-:W2:Y:S06]  /*0030*/  LDCU UR5, c[0x0][0x384] ;  /* 0x00007080ff0577ac */ /* 0x000eac0008000800 */
[----:B------:R-:W1:Y:S08]  /*0040*/  S2UR UR4, SR_CTAID.X ;  /* 0x00000000000479c3 */ /* 0x000e700000002500 */
[----:B------:R-:W1:Y:S01]  /*0050*/  LDC R3, c[0x0][0x360] ;  /* 0x0000d800ff037b82 */ /* 0x000e620000000800 */
[----:B0-----:R-:W-:-:S02]  /*0060*/  IMAD R15, R2, R2, R2 ;  /* 0x00000002020f7224 */ /* 0x001fc400078e0202 */
[----:B------:R-:W-:-:S04]  /*0070*/  VIADD R16, R2, 0x1 ;  /* 0x0000000102107836 */ /* 0x000fc80000000000 */
[----:B------:R-:W-:-:S04]  /*0080*/  IMAD.IADD R15, R16, 0x1, R15 ;  /* 0x00000001100f7824 */ /* 0x000fc800078e020f */
[----:B------:R-:W-:Y:S02]  /*0090*/  IMAD R9, R15, R2, R15 ;  /* 0x000000020f097224 */ /* 0x000fe400078e020f */
[----:B-1----:R-:W-:Y:S02]  /*00a0*/  IMAD R0, R3, UR4, R0 ;  /* 0x0000000403007c24 */ /* 0x002fe4000f8e0200 */
[----:B--2---:R-:W-:-:S05]  /*00b0*/  IMAD R3, R9, UR5, RZ ;  /* 0x0000000509037c24 */ /* 0x004fca000f8e02ff */
[----:B------:R-:W-:-:S13]  /*00c0*/  ISETP.GE.AND P0, PT, R0, R3, PT ;  /* 0x000000030000720c */ /* 0x000fda0003f06270 */
[----:B------:R-:W-:Y:S05]  /*00d0*/  @P0 EXIT ;  /* 0x000000000000094d */ /* 0x000fea0003800000 */
[-C--:B------:R-:W-:Y:S01]  /*00e0*/  IABS R5, R9.reuse ;  /* 0x0000000900057213 */ /* 0x080fe20000000000 */
[----:B------:R-:W0:Y:S01]  /*00f0*/  LDCU UR5, c[0x0][0x380] ;  /* 0x00007000ff0577ac */ /* 0x000e220008000800 */
[----:B------:R-:W-:Y:S02]  /*0100*/  IABS R8, R0 ;  /* 0x0000000000087213 */ /* 0x000fe40000000000 */
[----:B------:R-:W1:Y:S01]  /*0110*/  I2F.RP R4, R5 ;  /* 0x0000000500047306 */ /* 0x000e620000209400 */
[----:B------:R-:W-:Y:S01]  /*0120*/  IABS R10, R9 ;  /* 0x00000009000a7213 */ /* 0x000fe20000000000 */
[----:B------:R-:W2:Y:S06]  /*0130*/  LDCU.64 UR8, c[0x0][0x358] ;  /* 0x00006b00ff0877ac */ /* 0x000eac0008000a00 */
[----:B-1----:R-:W1:Y:S01]  /*0140*/  MUFU.RCP R4, R4 ;  /* 0x0000000400047308 */ /* 0x002e620000001000 */
[----:B0-----:R-:W-:-:S02]  /*0150*/  UISETP.GE.AND UP0, UPT, UR5, 0x2, UPT ;  /* 0x000000020500788c */ /* 0x001fc4000bf06270 */
[----:B------:R-:W-:Y:S01]  /*0160*/  UIADD3 UR4, UPT, UPT, UR5, -0x1, URZ ;  /* 0xffffffff05047890 */ /* 0x000fe2000fffe0ff */
[----:B-1----:R-:W-:-:S04]  /*0170*/  IADD3 R2, PT, PT, R4, 0xffffffe, RZ ;  /* 0x0ffffffe04027810 */ /* 0x002fc80007ffe0ff */
[----:B------:R0:W1:Y:S02]  /*0180*/  F2I.FTZ.U32.TRUNC.NTZ R3, R2 ;  /* 0x0000000200037305 */ /* 0x000064000021f000 */
[----:B0-----:R-:W-:Y:S02]  /*0190*/  HFMA2 R2, -RZ, RZ, 0, 0 ;  /* 0x00000000ff027431 */ /* 0x001fe400000001ff */
[----:B-1----:R-:W-:-:S04]  /*01a0*/  IMAD.MOV R6, RZ, RZ, -R3 ;  /* 0x000000ffff067224 */ /* 0x002fc800078e0a03 */
[----:B------:R-:W-:Y:S02]  /*01b0*/  IMAD R7, R6, R5, RZ ;  /* 0x0000000506077224 */ /* 0x000fe400078e02ff */
[----:B------:R-:W-:Y:S02]  /*01c0*/  IMAD.MOV.U32 R6, RZ, RZ, R8 ;  /* 0x000000ffff067224 */ /* 0x000fe400078e0008 */
[----:B------:R-:W-:-:S04]  /*01d0*/  IMAD.HI.U32 R3, R3, R7, R2 ;  /* 0x0000000703037227 */ /* 0x000fc800078e0002 */
[----:B------:R-:W-:Y:S02]  /*01e0*/  IMAD.MOV R7, RZ, RZ, -R10 ;  /* 0x000000ffff077224 */ /* 0x000fe400078e0a0a */
[----:B------:R-:W-:-:S04]  /*01f0*/  IMAD.HI.U32 R18, R3, R6, RZ ;  /* 0x0000000603127227 */ /* 0x000fc800078e00ff */
[----:B------:R-:W-:Y:S02]  /*0200*/  IMAD R2, R18, R7, R6 ;  /* 0x0000000712027224 */ /* 0x000fe400078e0206 */
[----:B------:R-:W-:-:S03]  /*0210*/  IMAD.U32 R6, RZ, RZ, UR4 ;  /* 0x00000004ff067e24 */ /* 0x000fc6000f8e00ff */
[----:B------:R-:W-:-:S13]  /*0220*/  ISETP.GT.U32.AND P1, PT, R5, R2, PT ;  /* 0x000000020500720c */ /* 0x000fda0003f24070 */
[----:B------:R-:W-:Y:S01]  /*0230*/  @!P1 IMAD.IADD R2, R2, 0x1, -R5 ;  /* 0x0000000102029824 */ /* 0x000fe200078e0a05 */
[----:B------:R-:W-:Y:S02]  /*0240*/  @!P1 IADD3 R18, PT, PT, R18, 0x1, RZ ;  /* 0x0000000112129810 */ /* 0x000fe40007ffe0ff */
[----:B------:R-:W-:Y:S02]  /*0250*/  ISETP.NE.AND P1, PT, R9, RZ, PT ;  /* 0x000000ff0900720c */ /* 0x000fe40003f25270 */
[----:B------:R-:W-:Y:S02]  /*0260*/  ISETP.GE.U32.AND P0, PT, R2, R5, PT ;  /* 0x000000050200720c */ /* 0x000fe40003f06070 */
[----:B------:R-:W-:-:S04]  /*0270*/  LOP3.LUT R2, R0, R9, RZ, 0x3c, !PT ;  /* 0x0000000900027212 */ /* 0x000fc800078e3cff */
[----:B------:R-:W-:-:S07]  /*0280*/  ISETP.GE.AND P2, PT, R2, RZ, PT ;  /* 0x000000ff0200720c */ /* 0x000fce0003f46270 */
[----:B------:R-:W-:-:S06]  /*0290*/  @P0 VIADD R18, R18, 0x1 ;  /* 0x0000000112120836 */ /* 0x000fcc0000000000 */
[----:B------:R-:W-:Y:S01]  /*02a0*/  @!P2 IMAD.MOV R18, RZ, RZ, -R18 ;  /* 0x000000ffff12a224 */ /* 0x000fe200078e0a12 */
[----:B------:R-:W-:-:S04]  /*02b0*/  @!P1 LOP3.LUT R18, RZ, R9, RZ, 0x33, !PT ;  /* 0x00000009ff129212 */ /* 0x000fc800078e33ff */
[----:B------:R-:W-:-:S05]  /*02c0*/  IADD3 R2, PT, PT, -R18, RZ, RZ ;  /* 0x000000ff12027210 */ /* 0x000fca0007ffe1ff */
[----:B------:R-:W-:Y:S01]  /*02d0*/  IMAD R9, R9, R2, R0 ;  /* 0x0000000209097224 */ /* 0x000fe200078e0200 */
[----:B--2---:R-:W-:Y:S06]  /*02e0*/  BRA.U !UP0, `(.L_x_0) ;  /* 0x0000000108487547 */ /* 0x004fec000b800000 */
[----:B------:R-:W0:Y:S01]  /*02f0*/  LDC.64 R2, c[0x0][0x3c0] ;  /* 0x0000f000ff027b82 */ /* 0x000e220000000a00 */
[----:B------:R-:W-:Y:S01]  /*0300*/  BSSY.RECONVERGENT B0, `(.L_x_0) ;  /* 0x0000010000007945 */ /* 0x000fe20003800200 */
[----:B------:R-:W-:-:S07]  /*0310*/  IMAD.MOV.U32 R6, RZ, RZ, RZ ;  /* 0x000000ffff067224 */ /* 0x000fce00078e00ff */
.L_x_4:
[----:B0-----:R-:W-:-:S05]  /*0320*/  IMAD.WIDE.U32 R4, R6, 0x4, R2 ;  /* 0x0000000406047825 */ /* 0x001fca00078e0002 */
[----:B------:R-:W2:Y:S01]  /*0330*/  LDG.E R7, desc[UR8][R4.64] ;  /* 0x0000000804077981 */ /* 0x000ea2000c1e1900 */
[----:B------:R-:W-:Y:S01]  /*0340*/  BSSY.RELIABLE B1, `(.L_x_1) ;  /* 0x0000007000017945 */ /* 0x000fe20003800100 */
[----:B--2---:R-:W-:-:S13]  /*0350*/  ISETP.GE.AND P0, PT, R18, R7, PT ;  /* 0x000000071200720c */ /* 0x004fda0003f06270 */
[----:B------:R-:W-:Y:S05]  /*0360*/  @!P0 BRA `(.L_x_2) ;  /* 0x0000000000108947 */ /* 0x000fea0003800000 */
[----:B------:R-:W2:Y:S02]  /*0370*/  LDG.E R5, desc[UR8][R4.64+0x4] ;  /* 0x0000040804057981 */ /* 0x000ea4000c1e1900 */
[----:B--2---:R-:W-:-:S13]  /*0380*/  ISETP.GE.AND P0, PT, R18, R5, PT ;  /* 0x000000051200720c */ /* 0x004fda0003f06270 */
[----:B------:R-:W-:Y:S05]  /*0390*/  @!P0 BREAK.RELIABLE B1 ;  /* 0x0000000000018942 */ /* 0x000fea0003800100 */
[----:B------:R-:W-:Y:S05]  /*03a0*/  @!P0 BRA `(.L_x_3) ;  /* 0x0000000000148947 */ /* 0x000fea0003800000 */
.L_x_2:
[----:B------:R-:W-:Y:S05]  /*03b0*/  BSYNC.RELIABLE B1 ;  /* 0x0000000000017941 */ /* 0x000fea0003800100 */
.L_x_1:
[----:B------:R-:W-:-:S04]  /*03c0*/  IADD3 R6, PT, PT, R6, 0x1, RZ ;  /* 0x0000000106067810 */ /* 0x000fc80007ffe0ff */
[----:B------:R-:W-:-:S13]  /*03d0*/  ISETP.NE.AND P0, PT, R6, UR4, PT ;  /* 0x0000000406007c0c */ /* 0x000fda000bf05270 */
[----:B------:R-:W-:Y:S05]  /*03e0*/  @P0 BRA `(.L_x_4) ;  /* 0xfffffffc00cc0947 */ /* 0x000fea000383ffff */
[----:B------:R-:W-:-:S07]  /*03f0*/  IMAD.U32 R6, RZ, RZ, UR4 ;  /* 0x00000004ff067e24 */ /* 0x000fce000f8e00ff */
.L_x_3:
[----:B------:R-:W-:Y:S05]  /*0400*/  BSYNC.RECONVERGENT B0 ;  /* 0x0000000000007941 */ /* 0x000fea0003800200 */
.L_x_0:
[----:B------:R-:W0:Y:S01]  /*0410*/  LDC.64 R4, c[0x0][0x3b8] ;  /* 0x0000ee00ff047b82 */ /* 0x000e220000000a00 */
[----:B------:R-:W-:-:S07]  /*0420*/  IMAD R3, R18, 0x3, RZ ;  /* 0x0000000312037824 */ /* 0x000fce00078e02ff */
[----:B------:R-:W1:Y:S01]  /*0430*/  LDC R10, c[0x0][0x398] ;  /* 0x0000e600ff0a7b82 */ /* 0x000e620000000800 */
[----:B0-----:R-:W-:-:S05]  /*0440*/  IMAD.WIDE R4, R3, 0x4, R4 ;  /* 0x0000000403047825 */ /* 0x001fca00078e0204 */
[----:B------:R-:W2:Y:S04]  /*0450*/  LDG.E R3, desc[UR8][R4.64] ;  /* 0x0000000804037981 */ /* 0x000ea8000c1e1900 */
[----:B------:R0:W5:Y:S04]  /*0460*/  LDG.E R2, desc[UR8][R4.64+0x4] ;  /* 0x0000040804027981 */ /* 0x000168000c1e1900 */
[----:B------:R0:W5:Y:S01]  /*0470*/  LDG.E R0, desc[UR8][R4.64+0x8] ;  /* 0x0000080804007981 */ /* 0x000162000c1e1900 */
[----:B-1----:R-:W1:Y:S01]  /*0480*/  MUFU.RCP R7, R10 ;  /* 0x0000000a00077308 */ /* 0x002e620000001000 */
[----:B------:R-:W-:Y:S01]  /*0490*/  BSSY.RECONVERGENT B2, `(.L_x_5) ;  /* 0x000000e000027945 */ /* 0x000fe20003800200 */
[----:B-1----:R-:W-:-:S04]  /*04a0*/  FFMA R8, R7, -R10, 1 ;  /* 0x3f80000007087423 */ /* 0x002fc8000000080a */
[----:B------:R-:W-:Y:S02]  /*04b0*/  FFMA R8, R7, R8, R7 ;  /* 0x0000000807087223 */ /* 0x000fe40000000007 */
[----:B--2---:R-:W1:Y:S02]  /*04c0*/  FCHK P0, R3, R10 ;  /* 0x0000000a03007302 */ /* 0x004e640000000000 */
[----:B------:R-:W-:-:S04]  /*04d0*/  FFMA R14, R3, R8, RZ ;  /* 0x00000008030e7223 */ /* 0x000fc800000000ff */
[----:B------:R-:W-:-:S04]  /*04e0*/  FFMA R7, R14, -R10, R3 ;  /* 0x8000000a0e077223 */ /* 0x000fc80000000003 */
[----:B------:R-:W-:Y:S01]  /*04f0*/  FFMA R14, R8, R7, R14 ;  /* 0x00000007080e7223 */ /* 0x000fe2000000000e */
[----:B01----:R-:W-:Y:S06]  /*0500*/  @!P0 BRA `(.L_x_6) ;  /* 0x0000000000188947 */ /* 0x003fec0003800000 */
[----:B------:R-:W0:Y:S01]  /*0510*/  LDCU UR4, c[0x0][0x398] ;  /* 0x00007300ff0477ac */ /* 0x000e220008000800 */
[----:B------:R-:W-:Y:S01]  /*0520*/  IMAD.MOV.U32 R5, RZ, RZ, R3 ;  /* 0x000000ffff057224 */ /* 0x000fe200078e0003 */
[----:B------:R-:W-:Y:S02]  /*0530*/  MOV R11, 0x560 ;  /* 0x00000560000b7802 */ /* 0x000fe40000000f00 */
[----:B0-----:R-:W-:-:S07]  /*0540*/  MOV R4, UR4 ;  /* 0x0000000400047c02 */ /* 0x001fce0008000f00 */
[----:B-----5:R-:W-:Y:S05]  /*0550*/  CALL.REL.NOINC `($__internal_1_$__cuda_sm3x_div_rn_noftz_f32_slowpath) ;  /* 0x0000002800047944 */ /* 0x020fea0003c00000 */
[----:B------:R-:W-:-:S07]  /*0560*/  IMAD.MOV.U32 R14, RZ, RZ, R4 ;  /* 0x000000ffff0e7224 */ /* 0x000fce00078e0004 */
.L_x_6:
[----:B------:R-:W-:Y:S05]  /*0570*/  BSYNC.RECONVERGENT B2 ;  /* 0x0000000000027941 */ /* 0x000fea0003800200 */
.L_x_5:
[----:B------:R-:W0:Y:S01]  /*0580*/  LDC R7, c[0x0][0x39c] ;  /* 0x0000e700ff077b82 */ /* 0x000e220000000800 */
[----:B------:R-:W-:Y:S01]  /*0590*/  F2I.TRUNC.NTZ R8, R14 ;  /* 0x0000000e00087305 */ /* 0x000fe2000020f100 */
[----:B------:R-:W-:Y:S07]  /*05a0*/  BSSY.RECONVERGENT B2, `(.L_x_7) ;  /* 0x000000f000027945 */ /* 0x000fee0003800200 */
[----:B0-----:R-:W0:Y:S08]  /*05b0*/  MUFU.RCP R4, R7 ;  /* 0x0000000700047308 */ /* 0x001e300000001000 */
[----:B-----5:R-:W1:Y:S01]  /*05c0*/  FCHK P0, R2, R7 ;  /* 0x0000000702007302 */ /* 0x020e620000000000 */
[----:B0-----:R-:W-:-:S04]  /*05d0*/  FFMA R5, R4, -R7, 1 ;  /* 0x3f80000004057423 */ /* 0x001fc80000000807 */
[----:B------:R-:W-:-:S04]  /*05e0*/  FFMA R5, R4, R5, R4 ;  /* 0x0000000504057223 */ /* 0x000fc80000000004 */
[----:B------:R-:W-:-:S04]  /*05f0*/  FFMA R10, R2, R5, RZ ;  /* 0x00000005020a7223 */ /* 0x000fc800000000ff */
[----:B------:R-:W-:-:S04]  /*0600*/  FFMA R4, R10, -R7, R2 ;  /* 0x800000070a047223 */ /* 0x000fc80000000002 */
[----:B------:R-:W-:Y:S01]  /*0610*/  FFMA R10, R5, R4, R10 ;  /* 0x00000004050a7223 */ /* 0x000fe2000000000a */
[----:B-1----:R-:W-:Y:S06]  /*0620*/  @!P0 BRA `(.L_x_8) ;  /* 0x0000000000188947 */ /* 0x002fec0003800000 */
[----:B------:R-:W0:Y:S01]  /*0630*/  LDCU UR4, c[0x0][0x39c] ;  /* 0x00007380ff0477ac */ /* 0x000e220008000800 */
[----:B------:R-:W-:Y:S01]  /*0640*/  IMAD.MOV.U32 R5, RZ, RZ, R2 ;  /* 0x000000ffff057224 */ /* 0x000fe200078e0002 */
[----:B------:R-:W-:Y:S02]  /*0650*/  MOV R11, 0x680 ;  /* 0x00000680000b7802 */ /* 0x000fe40000000f00 */
[----:B0-----:R-:W-:-:S07]  /*0660*/  MOV R4, UR4 ;  /* 0x0000000400047c02 */ /* 0x001fce0008000f00 */
[----:B------:R-:W-:Y:S05]  /*0670*/  CALL.REL.NOINC `($__internal_1_$__cuda_sm3x_div_rn_noftz_f32_slowpath) ;  /* 0x0000002400bc7944 */ /* 0x000fea0003c00000 */
[----:B------:R-:W-:-:S07]  /*0680*/  IMAD.MOV.U32 R10, RZ, RZ, R4 ;  /* 0x000000ffff0a7224 */ /* 0x000fce00078e0004 */
.L_x_8:
[----:B------:R-:W-:Y:S05]  /*0690*/  BSYNC.RECONVERGENT B2 ;  /* 0x0000000000027941 */ /* 0x000fea0003800200 */
.L_x_7:
[----:B------:R-:W0:Y:S01]  /*06a0*/  LDC R13, c[0x0][0x3a0] ;  /* 0x0000e800ff0d7b82 */ /* 0x000e220000000800 */
[----:B------:R-:W-:Y:S01]  /*06b0*/  F2I.TRUNC.NTZ R7, R10 ;  /* 0x0000000a00077305 */ /* 0x000fe2000020f100 */
[----:B------:R-:W-:Y:S07]  /*06c0*/  BSSY.RECONVERGENT B2, `(.L_x_9) ;  /* 0x000000f000027945 */ /* 0x000fee0003800200 */
[----:B0-----:R-:W0:Y:S08]  /*06d0*/  MUFU.RCP R4, R13 ;  /* 0x0000000d00047308 */ /* 0x001e300000001000 */
[----:B------:R-:W1:Y:S01]  /*06e0*/  FCHK P0, R0, R13 ;  /* 0x0000000d00007302 */ /* 0x000e620000000000 */
        /* <DEDUP_REMOVED lines=12> */
.L_x_10:
[----:B------:R-:W-:Y:S05]  /*07b0*/  BSYNC.RECONVERGENT B2 ;  /* 0x0000000000027941 */ /* 0x000fea0003800200 */
.L_x_9:
[----:B------:R-:W-:Y:S01]  /*07c0*/  IABS R21, R15 ;  /* 0x0000000f00157213 */ /* 0x000fe20000000000 */
[----:B------:R-:W-:Y:S01]  /*07d0*/  IMAD.MOV.U32 R27, RZ, RZ, 0x3f000000 ;  /* 0x3f000000ff1b7424 */ /* 0x000fe200078e00ff */
[----:B------:R-:W-:Y:S01]  /*07e0*/  IABS R19, R16 ;  /* 0x0000001000137213 */ /* 0x000fe20000000000 */
[----:B------:R-:W0:Y:S01]  /*07f0*/  LDCU.64 UR10, c[0x0][0x390] ;  /* 0x00007200ff0a77ac */ /* 0x000e220008000a00 */
[----:B------:R-:W1:Y:S01]  /*0800*/  I2F.RP R13, R21 ;  /* 0x00000015000d7306 */ /* 0x000e620000209400 */
[----:B------:R-:W-:Y:S02]  /*0810*/  IABS R22, R9 ;  /* 0x0000000900167213 */ /* 0x000fe40000000000 */
[----:B------:R-:W-:-:S05]  /*0820*/  IABS R23, R15 ;  /* 0x0000000f00177213 */ /* 0x000fca0000000000 */
[----:B-1----:R-:W1:Y:S02]  /*0830*/  MUFU.RCP R13, R13 ;  /* 0x0000000d000d7308 */ /* 0x002e640000001000 */
[----:B-1----:R-:W-:-:S06]  /*0840*/  VIADD R4, R13, 0xffffffe ;  /* 0x0ffffffe0d047836 */ /* 0x002fcc0000000000 */
[----:B------:R1:W2:Y:S02]  /*0850*/  F2I.FTZ.U32.TRUNC.NTZ R5, R4 ;  /* 0x0000000400057305 */ /* 0x0002a4000021f000 */
[----:B-1----:R-:W-:Y:S01]  /*0860*/  IMAD.MOV.U32 R4, RZ, RZ, RZ ;  /* 0x000000ffff047224 */ /* 0x002fe200078e00ff */
[----:B--2---:R-:W-:-:S05]  /*0870*/  IADD3 R12, PT, PT, RZ, -R5, RZ ;  /* 0x80000005ff0c7210 */ /* 0x004fca0007ffe0ff */
[----:B------:R-:W-:Y:S02]  /*0880*/  IMAD R17, R12, R21, RZ ;  /* 0x000000150c117224 */ /* 0x000fe400078e02ff */
[----:B------:R-:W-:Y:S02]  /*0890*/  IMAD.MOV.U32 R12, RZ, RZ, R19 ;  /* 0x000000ffff0c7224 */ /* 0x000fe400078e0013 */
[----:B------:R-:W-:Y:S01]  /*08a0*/  IMAD.HI.U32 R20, R5, R17, R4 ;  /* 0x0000001105147227 */ /* 0x000fe200078e0004 */
[----:B------:R-:W-:Y:S01]  /*08b0*/  MOV R17, R22 ;  /* 0x0000001600117202 */ /* 0x000fe20000000f00 */
[----:B------:R-:W1:Y:S02]  /*08c0*/  I2F.RP R19, R12 ;  /* 0x0000000c00137306 */ /* 0x000e640000209400 */
[----:B------:R-:W-:Y:S01]  /*08d0*/  IMAD.MOV R4, RZ, RZ, -R23 ;  /* 0x000000ffff047224 */ /* 0x000fe200078e0a17 */
[----:B------:R-:W-:Y:S01]  /*08e0*/  I2FP.F32.S32 R23, R7 ;  /* 0x0000000700177245 */ /* 0x000fe20000201400 */
[----:B------:R-:W-:-:S04]  /*08f0*/  IMAD.HI.U32 R13, R20, R17, RZ ;  /* 0x00000011140d7227 */ /* 0x000fc800078e00ff */
[----:B------:R-:W-:Y:S02]  /*0900*/  IMAD R4, R13, R4, R17 ;  /* 0x000000040d047224 */ /* 0x000fe400078e0211 */
[----:B------:R-:W-:-:S03]  /*0910*/  FADD R23, -R23, R10 ;  /* 0x0000000a17177221 */ /* 0x000fc60000000100 */
[----:B------:R-:W-:Y:S01]  /*0920*/  ISETP.GT.U32.AND P1, PT, R21, R4, PT ;  /* 0x000000041500720c */ /* 0x000fe20003f24070 */
[----:B-1----:R-:W1:Y:S01]  /*0930*/  MUFU.RCP R19, R19 ;  /* 0x0000001300137308 */ /* 0x002e620000001000 */
[----:B------:R-:W-:-:S05]  /*0940*/  LOP3.LUT R10, R27, 0x80000000, R23, 0xb8, !PT ;  /* 0x800000001b0a7812 */ /* 0x000fca00078eb817 */
[----:B------:R-:W-:-:S06]  /*0950*/  FADD.RZ R23, R23, R10 ;  /* 0x0000000a17177221 */ /* 0x000fcc000000c000 */
[----:B------:R-:W-:Y:S01]  /*0960*/  @!P1 IMAD.IADD R4, R4, 0x1, -R21 ;  /* 0x0000000104049824 */ /* 0x000fe200078e0a15 */
[----:B------:R-:W-:Y:S01]  /*0970*/  FRND.TRUNC R23, R23 ;  /* 0x0000001700177307 */ /* 0x000fe2000020d000 */
[----:B------:R-:W-:Y:S01]  /*0980*/  @!P1 VIADD R13, R13, 0x1 ;  /* 0x000000010d0d9836 */ /* 0x000fe20000000000 */
[----:B------:R-:W-:Y:S02]  /*0990*/  ISETP.NE.AND P1, PT, R15, RZ, PT ;  /* 0x000000ff0f00720c */ /* 0x000fe40003f25270 */
[----:B------:R-:W-:Y:S02]  /*09a0*/  ISETP.GE.U32.AND P0, PT, R4, R21, PT ;  /* 0x000000150400720c */ /* 0x000fe40003f06070 */
[----:B-1----:R-:W-:Y:S02]  /*09b0*/  IADD3 R5, PT, PT, R19, 0xffffffe, RZ ;  /* 0x0ffffffe13057810 */ /* 0x002fe40007ffe0ff */
[----:B------:R-:W-:Y:S02]  /*09c0*/  LOP3.LUT R4, R9, R15, RZ, 0x3c, !PT ;  /* 0x0000000f09047212 */ /* 0x000fe400078e3cff */
[----:B------:R-:W-:-:S02]  /*09d0*/  IABS R21, R16 ;  /* 0x0000001000157213 */ /* 0x000fc40000000000 */
[----:B------:R-:W1:Y:S01]  /*09e0*/  F2I.FTZ.U32.TRUNC.NTZ R5, R5 ;  /* 0x0000000500057305 */ /* 0x000e62000021f000 */
[----:B------:R-:W-:Y:S01]  /*09f0*/  ISETP.GE.AND P2, PT, R4, RZ, PT ;  /* 0x000000ff0400720c */ /* 0x000fe20003f46270 */
[----:B------:R-:W-:Y:S02]  /*0a00*/  HFMA2 R4, -RZ, RZ, 0, 0 ;  /* 0x00000000ff047431 */ /* 0x000fe400000001ff */
[----:B------:R-:W-:Y:S02]  /*0a10*/  IMAD.MOV R24, RZ, RZ, -R21 ;  /* 0x000000ffff187224 */ /* 0x000fe400078e0a15 */
[----:B------:R-:W-:-:S08]  /*0a20*/  @P0 VIADD R13, R13, 0x1 ;  /* 0x000000010d0d0836 */ /* 0x000fd00000000000 */
[----:B------:R-:W-:Y:S01]  /*0a30*/  @!P2 IMAD.MOV R13, RZ, RZ, -R13 ;  /* 0x000000ffff0da224 */ /* 0x000fe200078e0a0d */
[----:B-1----:R-:W-:Y:S02]  /*0a40*/  IADD3 R19, PT, PT, RZ, -R5, RZ ;  /* 0x80000005ff137210 */ /* 0x002fe40007ffe0ff */
[----:B------:R-:W-:-:S03]  /*0a50*/  @!P1 LOP3.LUT R13, RZ, R15, RZ, 0x33, !PT ;  /* 0x0000000fff0d9212 */ /* 0x000fc600078e33ff */
[----:B------:R-:W-:Y:S01]  /*0a60*/  IMAD R19, R19, R12, RZ ;  /* 0x0000000c13137224 */ /* 0x000fe200078e02ff */
[----:B------:R-:W-:Y:S01]  /*0a70*/  I2FP.F32.S32 R10, R13 ;  /* 0x0000000d000a7245 */ /* 0x000fe20000201400 */
[----:B------:R-:W-:Y:S02]  /*0a80*/  IMAD.MOV R22, RZ, RZ, -R13 ;  /* 0x000000ffff167224 */ /* 0x000fe400078e0a0d */
[----:B------:R-:W-:Y:S02]  /*0a90*/  IMAD.HI.U32 R20, R5, R19, R4 ;  /* 0x0000001305147227 */ /* 0x000fe400078e0004 */
[----:B------:R-:W1:Y:S02]  /*0aa0*/  F2I.TRUNC.NTZ R4, R11 ;  /* 0x0000000b00047305 */ /* 0x000e64000020f100 */
[----:B------:R-:W-:Y:S01]  /*0ab0*/  IMAD R19, R15, R22, R9 ;  /* 0x000000160f137224 */ /* 0x000fe200078e0209 */
[----:B------:R-:W-:Y:S01]  /*0ac0*/  I2FP.F32.S32 R15, R8 ;  /* 0x00000008000f7245 */ /* 0x000fe20000201400 */
[----:B------:R-:W-:-:S03]  /*0ad0*/  IMAD.HI.U32 R22, R20, R17, RZ ;  /* 0x0000001114167227 */ /* 0x000fc600078e00ff */
[----:B------:R-:W-:Y:S01]  /*0ae0*/  IABS R21, R19 ;  /* 0x0000001300157213 */ /* 0x000fe20000000000 */
[----:B------:R-:W-:Y:S02]  /*0af0*/  IMAD R17, R22, R24, R17 ;  /* 0x0000001816117224 */ /* 0x000fe400078e0211 */
[----:B------:R-:W-:Y:S01]  /*0b00*/  FADD R14, -R15, R14 ;  /* 0x0000000e0f0e7221 */ /* 0x000fe20000000100 */
[----:B------:R-:W-:Y:S01]  /*0b10*/  LOP3.LUT R19, R19, R16, RZ, 0x3c, !PT ;  /* 0x0000001013137212 */ /* 0x000fe200078e3cff */
[----:B------:R-:W2:Y:S01]  /*0b20*/  LDC R15, c[0x0][0x3a4] ;  /* 0x0000e900ff0f7b82 */ /* 0x000ea20000000800 */
[----:B------:R-:W-:Y:S01]  /*0b30*/  IMAD.HI.U32 R5, R20, R21, RZ ;  /* 0x0000001514057227 */ /* 0x000fe200078e00ff */
[----:B------:R-:W-:Y:S02]  /*0b40*/  ISETP.GT.U32.AND P1, PT, R12, R17, PT ;  /* 0x000000110c00720c */ /* 0x000fe40003f24070 */
[----:B-1----:R-:W-:Y:S01]  /*0b50*/  I2FP.F32.S32 R20, R4 ;  /* 0x0000000400147245 */ /* 0x002fe20000201400 */
[----:B------:R-:W-:Y:S01]  /*0b60*/  IMAD R21, R5, R24, R21 ;  /* 0x0000001805157224 */ /* 0x000fe200078e0215 */
[----:B------:R-:W-:-:S03]  /*0b70*/  ISETP.GE.AND P4, PT, R19, RZ, PT ;  /* 0x000000ff1300720c */ /* 0x000fc60003f86270 */
[----:B------:R-:W-:Y:S01]  /*0b80*/  FADD R20, -R20, R11 ;  /* 0x0000000b14147221 */ /* 0x000fe20000000100 */
[----:B------:R-:W-:Y:S02]  /*0b90*/  ISETP.GT.U32.AND P0, PT, R12, R21, PT ;  /* 0x000000150c00720c */ /* 0x000fe40003f04070 */
[C---:B------:R-:W-:Y:S02]  /*0ba0*/  LOP3.LUT R11, R27.reuse, 0x80000000, R14, 0xb8, !PT ;  /* 0x800000001b0b7812 */ /* 0x040fe400078eb80e */
[----:B------:R-:W-:Y:S02]  /*0bb0*/  LOP3.LUT R25, R27, 0x80000000, R20, 0xb8, !PT ;  /* 0x800000001b197812 */ /* 0x000fe400078eb814 */
[----:B------:R-:W-:Y:S01]  /*0bc0*/  @!P1 IADD3 R17, PT, PT, R17, -R12, RZ ;  /* 0x8000000c11119210 */ /* 0x000fe20007ffe0ff */
[----:B------:R-:W-:Y:S01]  /*0bd0*/  FADD.RZ R11, R14, R11 ;  /* 0x0000000b0e0b7221 */ /* 0x000fe2000000c000 */
[----:B------:R-:W-:Y:S01]  /*0be0*/  ISETP.GE.AND P1, PT, R9, RZ, PT ;  /* 0x000000ff0900720c */ /* 0x000fe20003f26270 */
[----:B------:R-:W-:Y:S01]  /*0bf0*/  FADD.RZ R25, R20, R25 ;  /* 0x0000001914197221 */ /* 0x000fe2000000c000 */
[----:B------:R-:W-:-:S03]  /*0c00*/  ISETP.GT.U32.AND P3, PT, R12, R17, PT ;  /* 0x000000110c00720c */ /* 0x000fc60003f64070 */
[----:B------:R-:W-:Y:S01]  /*0c10*/  @!P0 IMAD.IADD R21, R21, 0x1, -R12 ;  /* 0x0000000115158824 */ /* 0x000fe200078e0a0c */
[----:B------:R-:W1:Y:S01]  /*0c20*/  FRND.TRUNC R11, R11 ;  /* 0x0000000b000b7307 */ /* 0x000e62000020d000 */
[----:B------:R-:W-:Y:S02]  /*0c30*/  @!P0 IADD3 R5, PT, PT, R5, 0x1, RZ ;  /* 0x0000000105058810 */ /* 0x000fe40007ffe0ff */
[----:B--2---:R-:W-:Y:S02]  /*0c40*/  ISETP.GE.AND P0, PT, R15, 0x1, PT ;  /* 0x000000010f00780c */ /* 0x004fe40003f06270 */
[----:B------:R-:W-:-:S03]  /*0c50*/  ISETP.GE.U32.AND P2, PT, R21, R12, PT ;  /* 0x0000000c1500720c */ /* 0x000fc60003f46070 */
[----:B------:R-:W2:Y:S01]  /*0c60*/  FRND.TRUNC R25, R25 ;  /* 0x0000001900197307 */ /* 0x000ea2000020d000 */
[----:B------:R-:W-:Y:S01]  /*0c70*/  @!P3 IMAD.IADD R17, R17, 0x1, -R12 ;  /* 0x000000011111b824 */ /* 0x000fe200078e0a0c */
[----:B------:R-:W-:Y:S02]  /*0c80*/  ISETP.NE.AND P3, PT, R16, RZ, PT ;  /* 0x000000ff1000720c */ /* 0x000fe40003f65270 */
[----:B------:R-:W-:Y:S01]  /*0c90*/  LOP3.LUT R16, RZ, R16, RZ, 0x33, !PT ;  /* 0x00000010ff107212 */ /* 0x000fe200078e33ff */
[----:B------:R-:W-:Y:S02]  /*0ca0*/  @!P1 IMAD.MOV R17, RZ, RZ, -R17 ;  /* 0x000000ffff119224 */ /* 0x000fe400078e0a11 */
[----:B-1----:R-:W-:-:S03]  /*0cb0*/  FADD R11, R11, -2 ;  /* 0xc00000000b0b7421 */ /* 0x002fc60000000000 */
[----:B------:R-:W-:Y:S01]  /*0cc0*/  SEL R17, R16, R17, !P3 ;  /* 0x0000001110117207 */ /* 0x000fe20005800000 */
[----:B------:R-:W-:Y:S02]  /*0cd0*/  @P2 VIADD R5, R5, 0x1 ;  /* 0x0000000105052836 */ /* 0x000fe40000000000 */
[----:B------:R-:W-:Y:S01]  /*0ce0*/  FADD R10, R11, R10 ;  /* 0x0000000a0b0a7221 */ /* 0x000fe20000000000 */
[----:B------:R-:W-:Y:S01]  /*0cf0*/  I2FP.F32.S32 R12, R17 ;  /* 0x00000011000c7245 */ /* 0x000fe20000201400 */
[----:B--2---:R-:W-:Y:S01]  /*0d00*/  FADD R25, R25, -2 ;  /* 0xc000000019197421 */ /* 0x004fe20000000000 */
[----:B------:R-:W-:-:S03]  /*0d10*/  @!P4 IADD3 R5, PT, PT, -R5, RZ, RZ ;  /* 0x000000ff0505c210 */ /* 0x000fc60007ffe1ff */
[----:B------:R-:W-:Y:S01]  /*0d20*/  FADD R25, R25, R12 ;  /* 0x0000000c19197221 */ /* 0x000fe20000000000 */
[----:B------:R-:W-:Y:S01]  /*0d30*/  SEL R16, R16, R5, !P3 ;  /* 0x0000000510107207 */ /* 0x000fe20005800000 */
[----:B------:R-:W1:Y:S01]  /*0d40*/  LDC.64 R12, c[0x0][0x388] ;  /* 0x0000e200ff0c7b82 */ /* 0x000e620000000a00 */
[----:B------:R2:W3:Y:S01]  /*0d50*/  F2I.TRUNC.NTZ R5, R10 ;  /* 0x0000000a00057305 */ /* 0x0004e2000020f100 */
[----:B0-----:R-:W-:Y:S05]  /*0d60*/  @!P0 EXIT ;  /* 0x000000000000894d */ /* 0x001fea0003800000 */
[----:B------:R-:W0:Y:S01]  /*0d70*/  LDCU.U8 UR4, c[0x0][0x3ac] ;  /* 0x00007580ff0477ac */ /* 0x000e220008000000 */
[----:B--2---:R-:W-:Y:S01]  /*0d80*/  I2FP.F32.S32 R10, R16 ;  /* 0x00000010000a7245 */ /* 0x004fe20000201400 */
[----:B------:R-:W2:Y:S01]  /*0d90*/  LDC R11, c[0x0][0x3a0] ;  /* 0x0000e800ff0b7b82 */ /* 0x000ea20000000800 */
[----:B------:R-:W-:Y:S01]  /*0da0*/  FADD R23, R23, -2 ;  /* 0xc000000017177421 */ /* 0x000fe20000000000 */
[----:B------:R-:W4:Y:S01]  /*0db0*/  F2I.TRUNC.NTZ R25, R25 ;  /* 0x0000001900197305 */ /* 0x000f22000020f100 */
[----:B-1----:R-:W-:Y:S01]  /*0dc0*/  VIADD R9, R13, 0xffffffff ;  /* 0xffffffff0d097836 */ /* 0x002fe20000000000 */
[----:B------:R-:W-:Y:S01]  /*0dd0*/  UIADD3 UR5, UPT, UPT, UR10, -0x1, URZ ;  /* 0xffffffff0a057890 */ /* 0x000fe2000fffe0ff */
[----:B------:R-:W-:Y:S01]  /*0de0*/  FADD R23, R23, R10 ;  /* 0x0000000a17177221 */ /* 0x000fe20000000000 */
[----:B------:R-:W-:Y:S01]  /*0df0*/  VIADD R10, R12, 0xffffffff ;  /* 0xffffffff0c0a7836 */ /* 0x000fe20000000000 */
[----:B------:R-:W-:Y:S01]  /*0e00*/  UIADD3 UR6, UPT, UPT, UR11, -0x1, URZ ;  /* 0xffffffff0b067890 */ /* 0x000fe2000fffe0ff */
[----:B------:R-:W1:Y:S01]  /*0e10*/  LDC.64 R16, c[0x0][0x398] ;  /* 0x0000e600ff107b82 */ /* 0x000e620000000a00 */
[----:B---3--:R-:W-:Y:S01]  /*0e20*/  VIADDMNMX.RELU R5, R5, R8, R9, PT ;  /* 0x0000000805057246 */ /* 0x008fe20003801109 */
[----:B------:R-:W3:Y:S01]  /*0e30*/  F2I.TRUNC.NTZ R14, R23 ;  /* 0x00000017000e7305 */ /* 0x000ee2000020f100 */
[----:B------:R-:W-:-:S03]  /*0e40*/  LEA.HI R10, R10, R10, RZ, 0x1 ;  /* 0x0000000a0a0a7211 */ /* 0x000fc600078f08ff */
[----:B------:R-:W-:Y:S01]  /*0e50*/  IMAD R5, R6, R13, R5 ;  /* 0x0000000d06057224 */ /* 0x000fe200078e0205 */
[----:B------:R-:W-:Y:S01]  /*0e60*/  SHF.R.S32.HI R10, RZ, 0x1, R10 ;  /* 0x00000001ff0a7819 */ /* 0x000fe2000001140a */
[----:B------:R-:W5:Y:S01]  /*0e70*/  LDC.64 R20, c[0x0][0x3e8] ;  /* 0x0000fa00ff147b82 */ /* 0x000f620000000a00 */
[----:B0-----:R-:W-:Y:S01]  /*0e80*/  UPRMT UR4, UR4, 0x8880, URZ ;  /* 0x0000888004047896 */ /* 0x001fe200080000ff */
[----:B----4-:R-:W-:Y:S02]  /*0e90*/  VIADDMNMX.RELU R25, R25, R4, UR6, PT ;  /* 0x0000000619197e46 */ /* 0x010fe4000b801104 */
[----:B------:R-:W-:Y:S01]  /*0ea0*/  IMAD R9, R18, R12, R10 ;  /* 0x0000000c12097224 */ /* 0x000fe200078e020a */
[----:B------:R-:W-:Y:S01]  /*0eb0*/  UISETP.NE.AND UP0, UPT, UR4, URZ, UPT ;  /* 0x000000ff0400728c */ /* 0x000fe2000bf05270 */
[----:B--2---:R-:W-:Y:S01]  /*0ec0*/  FMUL R8, R11, 1.5 ;  /* 0x3fc000000b087820 */ /* 0x004fe20000400000 */
[----:B---3--:R-:W-:-:S03]  /*0ed0*/  VIADDMNMX.RELU R14, R14, R7, UR5, PT ;  /* 0x000000050e0e7e46 */ /* 0x008fc6000b801107 */
[----:B------:R-:W-:Y:S01]  /*0ee0*/  FMUL R8, R8, R8 ;  /* 0x0000000808087220 */ /* 0x000fe20000400000 */
[----:B-1----:R-:W-:Y:S01]  /*0ef0*/  FMUL R16, R16, 1.5 ;  /* 0x3fc0000010107820 */ /* 0x002fe20000400000 */
[----:B------:R-:W-:-:S03]  /*0f00*/  FMUL R17, R17, 1.5 ;  /* 0x3fc0000011117820 */ /* 0x000fc60000400000 */
[----:B------:R-:W-:Y:S01]  /*0f10*/  FMUL R7, R16, R16 ;  /* 0x0000001010077220 */ /* 0x000fe20000400000 */
[----:B------:R-:W-:Y:S01]  /*0f20*/  FMUL R6, R17, R17 ;  /* 0x0000001111067220 */ /* 0x000fe20000400000 */
[----:B-----5:R-:W-:Y:S01]  /*0f30*/  IMAD.WIDE R18, R18, 0x4, R20 ;  /* 0x0000000412127825 */ /* 0x020fe200078e0214 */
[----:B------:R-:W-:Y:S06]  /*0f40*/  BRA.U !UP0, `(.L_x_11) ;  /* 0x0000000908fc7547 */ /* 0x000fec000b800000 */
[----:B------:R-:W-:Y:S01]  /*0f50*/  IMAD R4, R5, UR10, R14 ;  /* 0x0000000a05047c24 */ /* 0x000fe2000f8e020e */
[----:B------:R-:W-:Y:S01]  /*0f60*/  IADD3 R17, PT, PT, -R15, RZ, RZ ;  /* 0x000000ff0f117210 */ /* 0x000fe20007ffe1ff */
[----:B------:R-:W0:Y:S02]  /*0f70*/  LDCU UR5, c[0x0][0x388] ;  /* 0x00007100ff0577ac */ /* 0x000e240008000800 */
[----:B------:R-:W-:-:S04]  /*0f80*/  IMAD R4, R4, UR11, R25 ;  /* 0x0000000b04047c24 */ /* 0x000fc8000f8e0219 */
[----:B------:R-:W-:-:S07]  /*0f90*/  IMAD R16, R4, R15, RZ ;  /* 0x0000000f04107224 */ /* 0x000fce00078e02ff */
.L_x_26:
[----:B-1----:R-:W1:Y:S02]  /*0fa0*/  LDC.64 R4, c[0x0][0x3c8] ;  /* 0x0000f200ff047b82 */ /* 0x002e640000000a00 */
[----:B-1----:R-:W-:-:S05]  /*0fb0*/  IMAD.WIDE R4, R16, 0x4, R4 ;  /* 0x0000000410047825 */ /* 0x002fca00078e0204 */
[----:B------:R-:W2:Y:S01]  /*0fc0*/  LDG.E R15, desc[UR8][R4.64] ;  /* 0x00000008040f7981 */ /* 0x000ea2000c1e1900 */
[----:B------:R-:W-:Y:S01]  /*0fd0*/  VIADD R17, R17, 0x1 ;  /* 0x0000000111117836 */ /* 0x000fe20000000000 */
[----:B------:R-:W-:Y:S04]  /*0fe0*/  BSSY.RECONVERGENT B2, `(.L_x_12) ;  /* 0x00000b2000027945 */ /* 0x000fe80003800200 */
[----:B------:R-:W-:Y:S02]  /*0ff0*/  ISETP.NE.AND P1, PT, R17, RZ, PT ;  /* 0x000000ff1100720c */ /* 0x000fe40003f25270 */
[----:B--2---:R-:W-:-:S13]  /*1000*/  ISETP.GE.AND P0, PT, R15, RZ, PT ;  /* 0x000000ff0f00720c */ /* 0x004fda0003f06270 */
[----:B------:R-:W-:Y:S05]  /*1010*/  @!P0 BRA `(.L_x_13) ;  /* 0x0000000800b88947 */ /* 0x000fea0003800000 */
[----:B------:R-:W1:Y:S01]  /*1020*/  LDC.64 R4, c[0x0][0x3b0] ;  /* 0x0000ec00ff047b82 */ /* 0x000e620000000a00 */
[----:B------:R-:W-:-:S04]  /*1030*/  IMAD R11, R15, 0x3, RZ ;  /* 0x000000030f0b7824 */ /* 0x000fc800078e02ff */
[----:B-1----:R-:W-:-:S05]  /*1040*/  IMAD.WIDE.U32 R4, R11, 0x4, R4 ;  /* 0x000000040b047825 */ /* 0x002fca00078e0004 */
[----:B------:R-:W2:Y:S04]  /*1050*/  LDG.E R11, desc[UR8][R4.64+0x4] ;  /* 0x00000408040b7981 */ /* 0x000ea8000c1e1900 */
[----:B------:R-:W3:Y:S04]  /*1060*/  LDG.E R12, desc[UR8][R4.64] ;  /* 0x00000008040c7981 */ /* 0x000ee8000c1e1900 */
[----:B------:R-:W4:Y:S01]  /*1070*/  LDG.E R13, desc[UR8][R4.64+0x8] ;  /* 0x00000808040d7981 */ /* 0x000f22000c1e1900 */
[----:B--2---:R-:W-:Y:S01]  /*1080*/  FADD R11, -R2, R11 ;  /* 0x0000000b020b7221 */ /* 0x004fe20000000100 */
[----:B---3--:R-:W-:-:S03]  /*1090*/  FADD R12, -R3, R12 ;  /* 0x0000000c030c7221 */ /* 0x008fc60000000100 */
[----:B------:R-:W-:Y:S01]  /*10a0*/  FADD R21, R11, 1.1920928955078125e-07 ;  /* 0x340000000b157421 */ /* 0x000fe20000000000 */
[----:B----4-:R-:W-:Y:S01]  /*10b0*/  FADD R13, -R0, R13 ;  /* 0x0000000d000d7221 */ /* 0x010fe20000000100 */
[----:B------:R-:W-:Y:S02]  /*10c0*/  FADD R20, R12, 1.1920928955078125e-07 ;  /* 0x340000000c147421 */ /* 0x000fe40000000000 */
[----:B------:R-:W-:Y:S01]  /*10d0*/  FMUL R11, R21, R21 ;  /* 0x00000015150b7220 */ /* 0x000fe20000400000 */
[----:B------:R-:W-:Y:S01]  /*10e0*/  FADD R14, R13, 1.1920928955078125e-07 ;  /* 0x340000000d0e7421 */ /* 0x000fe20000000000 */
[----:B------:R-:W-:-:S03]  /*10f0*/  FMUL R12, R20, R20 ;  /* 0x00000014140c7220 */ /* 0x000fc60000400000 */
[----:B------:R-:W-:Y:S01]  /*1100*/  FSETP.GEU.AND P0, PT, R11, R6, PT ;  /* 0x000000060b00720b */ /* 0x000fe20003f0e000 */
[----:B------:R-:W-:-:S03]  /*1110*/  FMUL R11, R14, R14 ;  /* 0x0000000e0e0b7220 */ /* 0x000fc60000400000 */
[----:B------:R-:W-:-:S04]  /*1120*/  FSETP.GEU.OR P0, PT, R12, R7, P0 ;  /* 0x000000070c00720b */ /* 0x000fc8000070e400 */
[----:B------:R-:W-:-:S13]  /*1130*/  FSETP.GEU.OR P0, PT, R11, R8, P0 ;  /* 0x000000080b00720b */ /* 0x000fda000070e400 */
[----:B------:R-:W-:Y:S05]  /*1140*/  @P0 BRA `(.L_x_13) ;  /* 0x00000008006c0947 */ /* 0x000fea0003800000 */
[----:B------:R-:W1:Y:S01]  /*1150*/  LDC R13, c[0x0][0x398] ;  /* 0x0000e600ff0d7b82 */ /* 0x000e620000000800 */
[----:B------:R-:W-:Y:S01]  /*1160*/  BSSY.RECONVERGENT B3, `(.L_x_14) ;  /* 0x000000f000037945 */ /* 0x000fe20003800200 */
[----:B-1----:R-:W1:Y:S08]  /*1170*/  MUFU.RCP R4, R13 ;  /* 0x0000000d00047308 */ /* 0x002e700000001000 */
[----:B------:R-:W2:Y:S01]  /*1180*/  FCHK P0, R20, R13 ;  /* 0x0000000d14007302 */ /* 0x000ea20000000000 */
[----:B-1----:R-:W-:-:S04]  /*1190*/  FFMA R5, R4, -R13, 1 ;  /* 0x3f80000004057423 */ /* 0x002fc8000000080d */
[----:B------:R-:W-:-:S04]  /*11a0*/  FFMA R5, R4, R5, R4 ;  /* 0x0000000504057223 */ /* 0x000fc80000000004 */
[----:B------:R-:W-:-:S04]  /*11b0*/  FFMA R11, R5, R20, RZ ;  /* 0x00000014050b7223 */ /* 0x000fc800000000ff */
[----:B------:R-:W-:-:S04]  /*11c0*/  FFMA R34, R11, -R13, R20 ;  /* 0x8000000d0b227223 */ /* 0x000fc80000000014 */
[----:B------:R-:W-:Y:S01]  /*11d0*/  FFMA R34, R5, R34, R11 ;  /* 0x0000002205227223 */ /* 0x000fe2000000000b */
[----:B--2---:R-:W-:Y:S06]  /*11e0*/  @!P0 BRA `(.L_x_15) ;  /* 0x0000000000188947 */ /* 0x004fec0003800000 */
[----:B------:R-:W1:Y:S01]  /*11f0*/  LDCU UR4, c[0x0][0x398] ;  /* 0x00007300ff0477ac */ /* 0x000e620008000800 */
[----:B------:R-:W-:Y:S01]  /*1200*/  IMAD.MOV.U32 R5, RZ, RZ, R20 ;  /* 0x000000ffff057224 */ /* 0x000fe200078e0014 */
[----:B------:R-:W-:Y:S02]  /*1210*/  MOV R11, 0x1240 ;  /* 0x00001240000b7802 */ /* 0x000fe40000000f00 */
[----:B-1----:R-:W-:-:S07]  /*1220*/  MOV R4, UR4 ;  /* 0x0000000400047c02 */ /* 0x002fce0008000f00 */
[----:B0-----:R-:W-:Y:S05]  /*1230*/  CALL.REL.NOINC `($__internal_1_$__cuda_sm3x_div_rn_noftz_f32_slowpath) ;  /* 0x0000001800cc7944 */ /* 0x001fea0003c00000 */
[----:B------:R-:W-:-:S07]  /*1240*/  IMAD.MOV.U32 R34, RZ, RZ, R4 ;  /* 0x000000ffff227224 */ /* 0x000fce00078e0004 */
.L_x_15:
[----:B0-----:R-:W-:Y:S05]  /*1250*/  BSYNC.RECONVERGENT B3 ;  /* 0x0000000000037941 */ /* 0x001fea0003800200 */
.L_x_14:
[----:B------:R-:W0:Y:S01]  /*1260*/  F2F.F64.F32 R4, R20 ;  /* 0x0000001400047310 */ /* 0x000e220000201800 */
[----:B------:R-:W-:Y:S01]  /*1270*/  IMAD.MOV.U32 R22, RZ, RZ, 0x1 ;  /* 0x00000001ff167424 */ /* 0x000fe200078e00ff */
[----:B------:R-:W-:Y:S06]  /*1280*/  BSSY.RECONVERGENT B0, `(.L_x_16) ;  /* 0x0000017000007945 */ /* 0x000fec0003800200 */
[----:B------:R-:W1:Y:S08]  /*1290*/  F2F.F64.F32 R12, |R20| ;  /* 0x40000014000c7310 */ /* 0x000e700000201800 */
[----:B0-----:R-:W0:Y:S01]  /*12a0*/  MUFU.RCP64H R23, R5 ;  /* 0x0000000500177308 */ /* 0x001e220000001800 */
[----:B-1----:R-:W-:-:S07]  /*12b0*/  DMUL R12, R12, 0.5 ;  /* 0x3fe000000c0c7828 */ /* 0x002fce0000000000 */
[----:B------:R-:W1:Y:S01]  /*12c0*/  F2F.F64.F32 R34, R34 ;  /* 0x0000002200227310 */ /* 0x000e620000201800 */
[----:B0-----:R-:W-:Y:S02]  /*12d0*/  DFMA R26, -R4, R22, 1 ;  /* 0x3ff00000041a742b */ /* 0x001fe40000000116 */
[----:B------:R-:W-:-:S06]  /*12e0*/  FSETP.GEU.AND P2, PT, |R13|, 6.5827683646048100446e-37, PT ;  /* 0x036000000d00780b */ /* 0x000fcc0003f4e200 */
[----:B------:R-:W-:-:S08]  /*12f0*/  DFMA R26, R26, R26, R26 ;  /* 0x0000001a1a1a722b */ /* 0x000fd0000000001a */
[----:B------:R-:W-:-:S08]  /*1300*/  DFMA R26, R22, R26, R22 ;  /* 0x0000001a161a722b */ /* 0x000fd00000000016 */
[----:B------:R-:W-:-:S08]  /*1310*/  DFMA R22, -R4, R26, 1 ;  /* 0x3ff000000416742b */ /* 0x000fd0000000011a */
[----:B------:R-:W-:-:S08]  /*1320*/  DFMA R26, R26, R22, R26 ;  /* 0x000000161a1a722b */ /* 0x000fd0000000001a */
[----:B------:R-:W-:-:S08]  /*1330*/  DMUL R22, R12, R26 ;  /* 0x0000001a0c167228 */ /* 0x000fd00000000000 */
[----:B------:R-:W-:-:S08]  /*1340*/  DFMA R24, -R4, R22, R12 ;  /* 0x000000160418722b */ /* 0x000fd0000000010c */
[----:B------:R-:W-:-:S10]  /*1350*/  DFMA R22, R26, R24, R22 ;  /* 0x000000181a16722b */ /* 0x000fd40000000016 */
[----:B------:R-:W-:-:S05]  /*1360*/  FFMA R11, RZ, R5, R23 ;  /* 0x00000005ff0b7223 */ /* 0x000fca0000000017 */
[----:B------:R-:W-:-:S13]  /*1370*/  FSETP.GT.AND P0, PT, |R11|, 1.469367938527859385e-39, PT ;  /* 0x001000000b00780b */ /* 0x000fda0003f04200 */
[----:B-1----:R-:W-:Y:S05]  /*1380*/  @P0 BRA P2, `(.L_x_17) ;  /* 0x0000000000180947 */ /* 0x002fea0001000000 */
[----:B------:R-:W-:Y:S01]  /*1390*/  MOV R23, R12 ;  /* 0x0000000c00177202 */ /* 0x000fe20000000f00 */
[----:B------:R-:W-:Y:S01]  /*13a0*/  IMAD.MOV.U32 R22, RZ, RZ, R13 ;  /* 0x000000ffff167224 */ /* 0x000fe200078e000d */
[----:B------:R-:W-:-:S07]  /*13b0*/  MOV R25, 0x13d0 ;  /* 0x000013d000197802 */ /* 0x000fce0000000f00 */
[----:B------:R-:W-:Y:S05]  /*13c0*/  CALL.REL.NOINC `($__internal_0_$__cuda_sm20_div_rn_f64_full) ;  /* 0x0000001000d07944 */ /* 0x000fea0003c00000 */
[----:B------:R-:W-:Y:S01]  /*13d0*/  IMAD.MOV.U32 R22, RZ, RZ, R4 ;  /* 0x000000ffff167224 */ /* 0x000fe200078e0004 */
[----:B------:R-:W-:-:S07]  /*13e0*/  MOV R23, R5 ;  /* 0x0000000500177202 */ /* 0x000fce0000000f00 */
.L_x_17:
[----:B------:R-:W-:Y:S05]  /*13f0*/  BSYNC.RECONVERGENT B0 ;  /* 0x0000000000007941 */ /* 0x000fea0003800200 */
.L_x_16:
[----:B------:R-:W0:Y:S01]  /*1400*/  LDC R12, c[0x0][0x39c] ;  /* 0x0000e700ff0c7b82 */ /* 0x000e220000000800 */
[----:B------:R-:W-:Y:S01]  /*1410*/  DADD R22, R34, R22 ;  /* 0x0000000022167229 */ /* 0x000fe20000000016 */
[----:B------:R-:W-:Y:S05]  /*1420*/  BSSY.RECONVERGENT B3, `(.L_x_18) ;  /* 0x0000011000037945 */ /* 0x000fea0003800200 */
[----:B------:R-:W1:Y:S08]  /*1430*/  F2F.F32.F64 R20, R22 ;  /* 0x0000001600147310 */ /* 0x000e700000301000 */
[----:B-1----:R-:W-:Y:S08]  /*1440*/  F2I.TRUNC.NTZ R20, R20 ;  /* 0x0000001400147305 */ /* 0x002ff0000020f100 */
        /* <DEDUP_REMOVED lines=10> */
[----:B------:R-:W-:Y:S01]  /*14f0*/  MOV R11, 0x1520 ;  /* 0x00001520000b7802 */ /* 0x000fe20000000f00 */
[----:B0-----:R-:W-:-:S07]  /*1500*/  IMAD.U32 R4, RZ, RZ, UR4 ;  /* 0x00000004ff047e24 */ /* 0x001fce000f8e00ff */
[----:B------:R-:W-:Y:S05]  /*1510*/  CALL.REL.NOINC `($__internal_1_$__cuda_sm3x_div_rn_noftz_f32_slowpath) ;  /* 0x0000001800147944 */ /* 0x000fea0003c00000 */
[----:B------:R-:W-:-:S07]  /*1520*/  MOV R34, R4 ;  /* 0x0000000400227202 */ /* 0x000fce0000000f00 */
.L_x_19:
[----:B------:R-:W-:Y:S05]  /*1530*/  BSYNC.RECONVERGENT B3 ;  /* 0x0000000000037941 */ /* 0x000fea0003800200 */
.L_x_18:
        /* <DEDUP_REMOVED lines=19> */
[----:B------:R-:W-:Y:S01]  /*1670*/  IMAD.MOV.U32 R23, RZ, RZ, R12 ;  /* 0x000000ffff177224 */ /* 0x000fe200078e000c */
[----:B------:R-:W-:Y:S02]  /*1680*/  MOV R22, R13 ;  /* 0x0000000d00167202 */ /* 0x000fe40000000f00 */
[----:B------:R-:W-:-:S07]  /*1690*/  MOV R25, 0x16b0 ;  /* 0x000016b000197802 */ /* 0x000fce0000000f00 */
[----:B------:R-:W-:Y:S05]  /*16a0*/  CALL.REL.NOINC `($__internal_0_$__cuda_sm20_div_rn_f64_full) ;  /* 0x0000001000187944 */ /* 0x000fea0003c00000 */
[----:B------:R-:W-:Y:S02]  /*16b0*/  IMAD.MOV.U32 R22, RZ, RZ, R4 ;  /* 0x000000ffff167224 */ /* 0x000fe400078e0004 */
[----:B------:R-:W-:-:S07]  /*16c0*/  IMAD.MOV.U32 R23, RZ, RZ, R5 ;  /* 0x000000ffff177224 */ /* 0x000fce00078e0005 */
.L_x_21:
[----:B------:R-:W-:Y:S05]  /*16d0*/  BSYNC.RECONVERGENT B0 ;  /* 0x0000000000007941 */ /* 0x000fea0003800200 */
.L_x_20:
        /* <DEDUP_REMOVED lines=14> */
[----:B------:R-:W-:Y:S02]  /*17c0*/  MOV R5, R14 ;  /* 0x0000000e00057202 */ /* 0x000fe40000000f00 */
[----:B------:R-:W-:Y:S01]  /*17d0*/  MOV R11, 0x1800 ;  /* 0x00001800000b7802 */ /* 0x000fe20000000f00 */
[----:B0-----:R-:W-:-:S07]  /*17e0*/  IMAD.U32 R4, RZ, RZ, UR4 ;  /* 0x00000004ff047e24 */ /* 0x001fce000f8e00ff */
[----:B------:R-:W-:Y:S05]  /*17f0*/  CALL.REL.NOINC `($__internal_1_$__cuda_sm3x_div_rn_noftz_f32_slowpath) ;  /* 0x00000014005c7944 */ /* 0x000fea0003c00000 */
[----:B------:R-:W-:-:S07]  /*1800*/  IMAD.MOV.U32 R34, RZ, RZ, R4 ;  /* 0x000000ffff227224 */ /* 0x000fce00078e0004 */
.L_x_23:
[----:B------:R-:W-:Y:S05]  /*1810*/  BSYNC.RECONVERGENT B3 ;  /* 0x0000000000037941 */ /* 0x000fea0003800200 */
.L_x_22:
[----:B------:R-:W0:Y:S01]  /*1820*/  F2F.F64.F32 R4, R14 ;  /* 0x0000000e00047310 */ /* 0x000e220000201800 */
[----:B------:R-:W-:Y:S01]  /*1830*/  MOV R22, 0x1 ;  /* 0x0000000100167802 */ /* 0x000fe20000000f00 */
        /* <DEDUP_REMOVED lines=18> */
[----:B------:R-:W-:Y:S01]  /*1960*/  MOV R25, 0x1990 ;  /* 0x0000199000197802 */ /* 0x000fe20000000f00 */
[----:B------:R-:W-:-:S07]  /*1970*/  IMAD.MOV.U32 R22, RZ, RZ, R13 ;  /* 0x000000ffff167224 */ /* 0x000fce00078e000d */
[----:B------:R-:W-:Y:S05]  /*1980*/  CALL.REL.NOINC `($__internal_0_$__cuda_sm20_div_rn_f64_full) ;  /* 0x0000000c00607944 */ /* 0x000fea0003c00000 */
[----:B------:R-:W-:Y:S01]  /*1990*/  MOV R22, R4 ;  /* 0x0000000400167202 */ /* 0x000fe20000000f00 */
[----:B------:R-:W-:-:S07]  /*19a0*/  IMAD.MOV.U32 R23, RZ, RZ, R5 ;  /* 0x000000ffff177224 */ /* 0x000fce00078e0005 */
.L_x_25:
[----:B------:R-:W-:Y:S05]  /*19b0*/  BSYNC.RECONVERGENT B0 ;  /* 0x0000000000007941 */ /* 0x000fea0003800200 */
.L_x_24:
[----:B------:R-:W-:Y:S01]  /*19c0*/  DADD R34, R34, R22 ;  /* 0x0000000022227229 */ /* 0x000fe20000000016 */
[----:B------:R-:W0:Y:S01]  /*19d0*/  LDC.64 R4, c[0x0][0x3e0] ;  /* 0x0000f800ff047b82 */ /* 0x000e220000000a00 */
[----:B------:R-:W-:Y:S01]  /*19e0*/  IADD3 R21, PT, PT, R21, R10, RZ ;  /* 0x0000000a15157210 */ /* 0x000fe20007ffe0ff */
[----:B------:R-:W-:Y:S02]  /*19f0*/  IMAD.IADD R20, R9, 0x1, R20 ;  /* 0x0000000109147824 */ /* 0x000fe400078e0214 */
[----:B------:R-:W-:Y:S02]  /*1a00*/  IMAD.MOV.U32 R13, RZ, RZ, 0x1 ;  /* 0x00000001ff0d7424 */ /* 0x000fe400078e00ff */
[----:B------:R-:W-:-:S03]  /*1a10*/  IMAD R20, R20, UR5, R21 ;  /* 0x0000000514147c24 */ /* 0x000fc6000f8e0215 */
[----:B------:R-:W1:Y:S08]  /*1a20*/  F2F.F32.F64 R34, R34 ;  /* 0x0000002200227310 */ /* 0x000e700000301000 */
[----:B-1----:R-:W1:Y:S02]  /*1a30*/  F2I.TRUNC.NTZ R11, R34 ;  /* 0x00000022000b7305 */ /* 0x002e64000020f100 */
[----:B-1----:R-:W-:-:S04]  /*1a40*/  IMAD.IADD R11, R11, 0x1, R10 ;  /* 0x000000010b0b7824 */ /* 0x002fc800078e020a */
[----:B------:R-:W-:Y:S02]  /*1a50*/  IMAD R20, R20, UR5, R11 ;  /* 0x0000000514147c24 */ /* 0x000fe4000f8e020b */
[----:B------:R-:W1:Y:S02]  /*1a60*/  LDC R11, c[0x0][0x3a8] ;  /* 0x0000ea00ff0b7b82 */ /* 0x000e640000000800 */
[----:B0-----:R-:W-:-:S05]  /*1a70*/  IMAD.WIDE R4, R20, 0x4, R4 ;  /* 0x0000000414047825 */ /* 0x001fca00078e0204 */
[----:B------:R-:W1:Y:S02]  /*1a80*/  ATOMG.E.ADD.STRONG.GPU PT, R12, desc[UR8][R4.64], R13 ;  /* 0x8000000d040c79a8 */ /* 0x000e6400081ef108 */
[----:B-1----:R-:W-:-:S13]  /*1a90*/  ISETP.GE.AND P0, PT, R12, R11, PT ;  /* 0x0000000b0c00720c */ /* 0x002fda0003f06270 */
[----:B------:R-:W-:Y:S05]  /*1aa0*/  @P0 BRA `(.L_x_13) ;  /* 0x0000000000140947 */ /* 0x000fea0003800000 */
[----:B------:R-:W0:Y:S01]  /*1ab0*/  LDC.64 R4, c[0x0][0x3d8] ;  /* 0x0000f600ff047b82 */ /* 0x000e220000000a00 */
[----:B------:R-:W-:-:S04]  /*1ac0*/  IMAD R11, R20, R11, R12 ;  /* 0x0000000b140b7224 */ /* 0x000fc800078e020c */
[----:B0-----:R-:W-:-:S05]  /*1ad0*/  IMAD.WIDE R4, R11, 0x4, R4 ;  /* 0x000000040b047825 */ /* 0x001fca00078e0204 */
[----:B------:R1:W-:Y:S04]  /*1ae0*/  STG.E desc[UR8][R4.64], R15 ;  /* 0x0000000f04007986 */ /* 0x0003e8000c101908 */
[----:B------:R1:W-:Y:S02]  /*1af0*/  REDG.E.ADD.STRONG.GPU desc[UR8][R18.64], R13 ;  /* 0x0000000d1200798e */ /* 0x0003e4000c12e108 */
.L_x_13:
[----:B0-----:R-:W-:Y:S05]  /*1b00*/  BSYNC.RECONVERGENT B2 ;  /* 0x0000000000027941 */ /* 0x001fea0003800200 */
.L_x_12:
[----:B------:R-:W-:Y:S01]  /*1b10*/  IADD3 R16, PT, PT, R16, 0x1, RZ ;  /* 0x0000000110107810 */ /* 0x000fe20007ffe0ff */
[----:B------:R-:W-:Y:S06]  /*1b20*/  @P1 BRA `(.L_x_26) ;  /* 0xfffffff4001c1947 */ /* 0x000fec000383ffff */
[----:B------:R-:W-:Y:S05]  /*1b30*/  EXIT ;  /* 0x000000000000794d */ /* 0x000fea0003800000 */
.L_x_11:
[----:B------:R-:W-:Y:S01]  /*1b40*/  IMAD R14, R5, UR10, R14 ;  /* 0x0000000a050e7c24 */ /* 0x000fe2000f8e020e */
[----:B------:R-:W0:Y:S03]  /*1b50*/  LDCU UR5, c[0x0][0x388] ;  /* 0x00007100ff0577ac */ /* 0x000e260008000800 */
[----:B------:R-:W-:Y:S01]  /*1b60*/  IMAD R14, R14, UR11, R25 ;  /* 0x0000000b0e0e7c24 */ /* 0x000fe2000f8e0219 */
[----:B------:R-:W1:Y:S03]  /*1b70*/  LDCU UR6, c[0x0][0x3a8] ;  /* 0x00007500ff0677ac */ /* 0x000e660008000800 */
[----:B------:R-:W-:Y:S02]  /*1b80*/  IMAD R14, R14, R15, RZ ;  /* 0x0000000f0e0e7224 */ /* 0x000fe400078e02ff */
[----:B------:R-:W-:-:S07]  /*1b90*/  IMAD.MOV R15, RZ, RZ, -R15 ;  /* 0x000000ffff0f7224 */ /* 0x000fce00078e0a0f */
.L_x_41:
[----:B--2---:R-:W2:Y:S02]  /*1ba0*/  LDC.64 R16, c[0x0][0x3c8] ;  /* 0x0000f200ff107b82 */ /* 0x004ea40000000a00 */
[----:B--2---:R-:W-:-:S06]  /*1bb0*/  IMAD.WIDE R16, R14, 0x4, R16 ;  /* 0x000000040e107825 */ /* 0x004fcc00078e0210 */
[----:B------:R-:W2:Y:S01]  /*1bc0*/  LDG.E R16, desc[UR8][R16.64] ;  /* 0x0000000810107981 */ /* 0x000ea2000c1e1900 */
[----:B------:R-:W-:Y:S01]  /*1bd0*/  BSSY.RECONVERGENT B2, `(.L_x_27) ;  /* 0x00000ae000027945 */ /* 0x000fe20003800200 */
[----:B--2---:R-:W-:-:S13]  /*1be0*/  ISETP.GE.AND P0, PT, R16, RZ, PT ;  /* 0x000000ff1000720c */ /* 0x004fda0003f06270 */
[----:B------:R-:W-:Y:S05]  /*1bf0*/  @!P0 BRA `(.L_x_28) ;  /* 0x0000000800ac8947 */ /* 0x000fea0003800000 */
[----:B------:R-:W2:Y:S01]  /*1c00*/  LDC.64 R4, c[0x0][0x3b0] ;  /* 0x0000ec00ff047b82 */ /* 0x000ea20000000a00 */
[----:B------:R-:W-:-:S04]  /*1c10*/  IMAD R11, R16, 0x3, RZ ;  /* 0x00000003100b7824 */ /* 0x000fc800078e02ff */
[----:B--2---:R-:W-:-:S05]  /*1c20*/  IMAD.WIDE.U32 R4, R11, 0x4, R4 ;  /* 0x000000040b047825 */ /* 0x004fca00078e0004 */
        /* <DEDUP_REMOVED lines=16> */
[----:B------:R-:W2:Y:S01]  /*1d30*/  LDC R20, c[0x0][0x398] ;  /* 0x0000e600ff147b82 */ /* 0x000ea20000000800 */
[----:B------:R-:W-:Y:S01]  /*1d40*/  BSSY.RECONVERGENT B3, `(.L_x_29) ;  /* 0x000000f000037945 */ /* 0x000fe20003800200 */
[----:B--2---:R-:W2:Y:S08]  /*1d50*/  MUFU.RCP R5, R20 ;  /* 0x0000001400057308 */ /* 0x004eb00000001000 */
[----:B------:R-:W3:Y:S01]  /*1d60*/  FCHK P0, R19, R20 ;  /* 0x0000001413007302 */ /* 0x000ee20000000000 */
[----:B--2---:R-:W-:-:S04]  /*1d70*/  FFMA R4, R5, -R20, 1 ;  /* 0x3f80000005047423 */ /* 0x004fc80000000814 */
[----:B------:R-:W-:-:S04]  /*1d80*/  FFMA R4, R5, R4, R5 ;  /* 0x0000000405047223 */ /* 0x000fc80000000005 */
[----:B------:R-:W-:-:S04]  /*1d90*/  FFMA R12, R4, R19, RZ ;  /* 0x00000013040c7223 */ /* 0x000fc800000000ff */
[----:B------:R-:W-:-:S04]  /*1da0*/  FFMA R11, R12, -R20, R19 ;  /* 0x800000140c0b7223 */ /* 0x000fc80000000013 */
[----:B------:R-:W-:Y:S01]  /*1db0*/  FFMA R11, R4, R11, R12 ;  /* 0x0000000b040b7223 */ /* 0x000fe2000000000c */
[----:B---3--:R-:W-:Y:S06]  /*1dc0*/  @!P0 BRA `(.L_x_30) ;  /* 0x0000000000188947 */ /* 0x008fec0003800000 */
[----:B------:R-:W2:Y:S01]  /*1dd0*/  LDCU UR4, c[0x0][0x398] ;  /* 0x00007300ff0477ac */ /* 0x000ea20008000800 */
[----:B------:R-:W-:Y:S02]  /*1de0*/  MOV R5, R19 ;  /* 0x0000001300057202 */ /* 0x000fe40000000f00 */
[----:B------:R-:W-:Y:S01]  /*1df0*/  MOV R11, 0x1e20 ;  /* 0x00001e20000b7802 */ /* 0x000fe20000000f00 */
[----:B--2---:R-:W-:-:S07]  /*1e00*/  IMAD.U32 R4, RZ, RZ, UR4 ;  /* 0x00000004ff047e24 */ /* 0x004fce000f8e00ff */
[----:B01----:R-:W-:Y:S05]  /*1e10*/  CALL.REL.NOINC `($__internal_1_$__cuda_sm3x_div_rn_noftz_f32_slowpath) ;  /* 0x0000000c00d47944 */ /* 0x003fea0003c00000 */
[----:B------:R-:W-:-:S07]  /*1e20*/  MOV R11, R4 ;  /* 0x00000004000b7202 */ /* 0x000fce0000000f00 */
.L_x_30:
[----:B01----:R-:W-:Y:S05]  /*1e30*/  BSYNC.RECONVERGENT B3 ;  /* 0x0000000000037941 */ /* 0x003fea0003800200 */
.L_x_29:
[----:B------:R-:W0:Y:S01]  /*1e40*/  F2F.F64.F32 R4, R19 ;  /* 0x0000001300047310 */ /* 0x000e220000201800 */
[----:B------:R-:W-:Y:S01]  /*1e50*/  IMAD.MOV.U32 R12, RZ, RZ, 0x1 ;  /* 0x00000001ff0c7424 */ /* 0x000fe200078e00ff */
[----:B------:R-:W-:Y:S06]  /*1e60*/  BSSY.RECONVERGENT B0, `(.L_x_31) ;  /* 0x0000017000007945 */ /* 0x000fec0003800200 */
[----:B------:R-:W1:Y:S08]  /*1e70*/  F2F.F64.F32 R24, |R19| ;  /* 0x4000001300187310 */ /* 0x000e700000201800 */
[----:B0-----:R-:W0:Y:S01]  /*1e80*/  MUFU.RCP64H R13, R5 ;  /* 0x00000005000d7308 */ /* 0x001e220000001800 */
[----:B-1----:R-:W-:-:S02]  /*1e90*/  DMUL R24, R24, 0.5 ;  /* 0x3fe0000018187828 */ /* 0x002fc40000000000 */
[----:B0-----:R-:W-:-:S08]  /*1ea0*/  DFMA R20, -R4, R12, 1 ;  /* 0x3ff000000414742b */ /* 0x001fd0000000010c */
[----:B------:R-:W-:Y:S01]  /*1eb0*/  FSETP.GEU.AND P1, PT, |R25|, 6.5827683646048100446e-37, PT ;  /* 0x036000001900780b */ /* 0x000fe20003f2e200 */
[----:B------:R-:W-:-:S08]  /*1ec0*/  DFMA R20, R20, R20, R20 ;  /* 0x000000141414722b */ /* 0x000fd00000000014 */
[----:B------:R-:W-:-:S08]  /*1ed0*/  DFMA R20, R12, R20, R12 ;  /* 0x000000140c14722b */ /* 0x000fd0000000000c */
[----:B------:R-:W-:-:S08]  /*1ee0*/  DFMA R12, -R4, R20, 1 ;  /* 0x3ff00000040c742b */ /* 0x000fd00000000114 */
[----:B------:R-:W-:-:S08]  /*1ef0*/  DFMA R12, R20, R12, R20 ;  /* 0x0000000c140c722b */ /* 0x000fd00000000014 */
[----:B------:R-:W-:-:S08]  /*1f00*/  DMUL R20, R24, R12 ;  /* 0x0000000c18147228 */ /* 0x000fd00000000000 */
[----:B------:R-:W-:-:S08]  /*1f10*/  DFMA R22, -R4, R20, R24 ;  /* 0x000000140416722b */ /* 0x000fd00000000118 */
[----:B------:R-:W-:Y:S01]  /*1f20*/  DFMA R12, R12, R22, R20 ;  /* 0x000000160c0c722b */ /* 0x000fe20000000014 */
[----:B------:R0:W1:Y:S09]  /*1f30*/  F2F.F64.F32 R20, R11 ;  /* 0x0000000b00147310 */ /* 0x0000720000201800 */
[----:B------:R-:W-:-:S05]  /*1f40*/  FFMA R22, RZ, R5, R13 ;  /* 0x00000005ff167223 */ /* 0x000fca000000000d */
[----:B------:R-:W-:-:S13]  /*1f50*/  FSETP.GT.AND P0, PT, |R22|, 1.469367938527859385e-39, PT ;  /* 0x001000001600780b */ /* 0x000fda0003f04200 */
[----:B01----:R-:W-:Y:S05]  /*1f60*/  @P0 BRA P1, `(.L_x_32) ;  /* 0x0000000000180947 */ /* 0x003fea0000800000 */
[----:B------:R-:W-:Y:S01]  /*1f70*/  IMAD.MOV.U32 R22, RZ, RZ, R25 ;  /* 0x000000ffff167224 */ /* 0x000fe200078e0019 */
[----:B------:R-:W-:Y:S02]  /*1f80*/  MOV R23, R24 ;  /* 0x0000001800177202 */ /* 0x000fe40000000f00 */
[----:B------:R-:W-:-:S07]  /*1f90*/  MOV R25, 0x1fb0 ;  /* 0x00001fb000197802 */ /* 0x000fce0000000f00 */
[----:B------:R-:W-:Y:S05]  /*1fa0*/  CALL.REL.NOINC `($__internal_0_$__cuda_sm20_div_rn_f64_full) ;  /* 0x0000000400d87944 */ /* 0x000fea0003c00000 */
[----:B------:R-:W-:Y:S01]  /*1fb0*/  MOV R12, R4 ;  /* 0x00000004000c7202 */ /* 0x000fe20000000f00 */
[----:B------:R-:W-:-:S07]  /*1fc0*/  IMAD.MOV.U32 R13, RZ, RZ, R5 ;  /* 0x000000ffff0d7224 */ /* 0x000fce00078e0005 */
.L_x_32:
[----:B------:R-:W-:Y:S05]  /*1fd0*/  BSYNC.RECONVERGENT B0 ;  /* 0x0000000000007941 */ /* 0x000fea0003800200 */
.L_x_31:
        /* <DEDUP_REMOVED lines=18> */
[----:B------:R-:W-:-:S07]  /*2100*/  MOV R11, R4 ;  /* 0x00000004000b7202 */ /* 0x000fce0000000f00 */
.L_x_34:
[----:B------:R-:W-:Y:S05]  /*2110*/  BSYNC.RECONVERGENT B3 ;  /* 0x0000000000037941 */ /* 0x000fea0003800200 */
.L_x_33:
        /* <DEDUP_REMOVED lines=25> */
.L_x_36:
[----:B------:R-:W-:Y:S05]  /*22b0*/  BSYNC.RECONVERGENT B0 ;  /* 0x0000000000007941 */ /* 0x000fea0003800200 */
.L_x_35:
        /* <DEDUP_REMOVED lines=19> */
.L_x_38:
[----:B------:R-:W-:Y:S05]  /*23f0*/  BSYNC.RECONVERGENT B3 ;  /* 0x0000000000037941 */ /* 0x000fea0003800200 */
.L_x_37:
        /* <DEDUP_REMOVED lines=25> */
.L_x_40:
[----:B------:R-:W-:Y:S05]  /*2590*/  BSYNC.RECONVERGENT B0 ;  /* 0x0000000000007941 */ /* 0x000fea0003800200 */
.L_x_39:
        /* <DEDUP_REMOVED lines=8> */
[----:B-1----:R-:W-:-:S05]  /*2620*/  IADD3 R11, PT, PT, R11, R10, RZ ;  /* 0x0000000a0b0b7210 */ /* 0x002fca0007ffe0ff */
[----:B------:R-:W-:-:S04]  /*2630*/  IMAD R11, R18, UR5, R11 ;  /* 0x00000005120b7c24 */ /* 0x000fc8000f8e020b */
[----:B0-----:R-:W-:-:S06]  /*2640*/  IMAD.WIDE R4, R11, 0x4, R4 ;  /* 0x000000040b047825 */ /* 0x001fcc00078e0204 */
[----:B------:R-:W2:Y:S02]  /*2650*/  ATOMG.E.ADD.STRONG.GPU PT, R4, desc[UR8][R4.64], R17 ;  /* 0x80000011040479a8 */ /* 0x000ea400081ef108 */
[----:B--2---:R-:W-:-:S13]  /*2660*/  ISETP.GE.AND P0, PT, R4, UR6, PT ;  /* 0x0000000604007c0c */ /* 0x004fda000bf06270 */
[----:B------:R-:W0:Y:S01]  /*2670*/  @!P0 LDC.64 R12, c[0x0][0x3d8] ;  /* 0x0000f600ff0c8b82 */ /* 0x000e220000000a00 */
[----:B------:R-:W-:-:S04]  /*2680*/  @!P0 IMAD R11, R11, UR6, R4 ;  /* 0x000000060b0b8c24 */ /* 0x000fc8000f8e0204 */
[----:B0-----:R-:W-:-:S05]  /*2690*/  @!P0 IMAD.WIDE R12, R11, 0x4, R12 ;  /* 0x000000040b0c8825 */ /* 0x001fca00078e020c */
[----:B------:R2:W-:Y:S02]  /*26a0*/  @!P0 STG.E desc[UR8][R12.64], R16 ;  /* 0x000000100c008986 */ /* 0x0005e4000c101908 */
.L_x_28:
[----:B01----:R-:W-:Y:S05]  /*26b0*/  BSYNC.RECONVERGENT B2 ;  /* 0x0000000000027941 */ /* 0x003fea0003800200 */
.L_x_27:
[----:B------:R-:W-:-:S04]  /*26c0*/  IADD3 R15, PT, PT, R15, 0x1, RZ ;  /* 0x000000010f0f7810 */ /* 0x000fc80007ffe0ff */
[----:B------:R-:W-:-:S13]  /*26d0*/  ISETP.NE.AND P0, PT, R15, RZ, PT ;  /* 0x000000ff0f00720c */ /* 0x000fda0003f05270 */
[----:B------:R-:W-:Y:S05]  /*26e0*/  @!P0 EXIT ;  /* 0x000000000000894d */ /* 0x000fea0003800000 */
[----:B------:R-:W-:Y:S01]  /*26f0*/  VIADD R14, R14, 0x1 ;  /* 0x000000010e0e7836 */ /* 0x000fe20000000000 */
[----:B------:R-:W-:Y:S06]  /*2700*/  BRA `(.L_x_41) ;  /* 0xfffffff400247947 */ /* 0x000fec000383ffff */
        .weak           $__internal_0_$__cuda_sm20_div_rn_f64_full
        .type           $__internal_0_$__cuda_sm20_div_rn_f64_full,@function
        .size           $__internal_0_$__cuda_sm20_div_rn_f64_full,($__internal_1_$__cuda_sm3x_div_rn_noftz_f32_slowpath - $__internal_0_$__cuda_sm20_div_rn_f64_full)
$__internal_0_$__cuda_sm20_div_rn_f64_full:
[C---:B------:R-:W-:Y:S01]  /*2710*/  FSETP.GEU.AND P0, PT, |R5|.reuse, 1.469367938527859385e-39, PT ;  /* 0x001000000500780b */ /* 0x040fe20003f0e200 */
[----:B------:R-:W-:Y:S01]  /*2720*/  IMAD.MOV.U32 R13, RZ, RZ, R5 ;  /* 0x000000ffff0d7224 */ /* 0x000fe200078e0005 */
[----:B------:R-:W-:Y:S01]  /*2730*/  LOP3.LUT R32, R5, 0x800fffff, RZ, 0xc0, !PT ;  /* 0x800fffff05207812 */ /* 0x000fe200078ec0ff */
[----:B------:R-:W-:Y:S01]  /*2740*/  IMAD.MOV.U32 R28, RZ, RZ, 0x1 ;  /* 0x00000001ff1c7424 */ /* 0x000fe200078e00ff */
[-C--:B------:R-:W-:Y:S01]  /*2750*/  MOV R12, R4.reuse ;  /* 0x00000004000c7202 */ /* 0x080fe20000000f00 */
[----:B------:R-:W-:Y:S01]  /*2760*/  BSSY.RECONVERGENT B1, `(.L_x_42) ;  /* 0x000005b000017945 */ /* 0x000fe20003800200 */
[----:B------:R-:W-:Y:S02]  /*2770*/  LOP3.LUT R33, R32, 0x3ff00000, RZ, 0xfc, !PT ;  /* 0x3ff0000020217812 */ /* 0x000fe400078efcff */
[----:B------:R-:W-:Y:S02]  /*2780*/  MOV R32, R4 ;  /* 0x0000000400207202 */ /* 0x000fe40000000f00 */
[----:B------:R-:W-:-:S02]  /*2790*/  LOP3.LUT R23, R23, R22, RZ, 0x3c, !PT ;  /* 0x0000001617177212 */ /* 0x000fc400078e3cff */
[----:B------:R-:W-:Y:S01]  /*27a0*/  LOP3.LUT R27, R5, 0x7ff00000, RZ, 0xc0, !PT ;  /* 0x7ff00000051b7812 */ /* 0x000fe200078ec0ff */
[----:B------:R-:W-:Y:S01]  /*27b0*/  @!P0 DMUL R32, R12, 8.98846567431157953865e+307 ;  /* 0x7fe000000c208828 */ /* 0x000fe20000000000 */
[C---:B------:R-:W-:Y:S02]  /*27c0*/  LOP3.LUT R22, R23.reuse, R22, RZ, 0x3c, !PT ;  /* 0x0000001617167212 */ /* 0x040fe400078e3cff */
[----:B------:R-:W-:Y:S02]  /*27d0*/  MOV R11, 0x1ca00000 ;  /* 0x1ca00000000b7802 */ /* 0x000fe40000000f00 */
[----:B------:R-:W-:Y:S01]  /*27e0*/  LOP3.LUT R23, R23, R22, RZ, 0x3c, !PT ;  /* 0x0000001617177212 */ /* 0x000fe200078e3cff */
[----:B------:R-:W0:Y:S03]  /*27f0*/  MUFU.RCP64H R29, R33 ;  /* 0x00000021001d7308 */ /* 0x000e260000001800 */
[----:B------:R-:W-:-:S02]  /*2800*/  FSETP.GEU.AND P3, PT, |R23|, 1.469367938527859385e-39, PT ;  /* 0x001000001700780b */ /* 0x000fc40003f6e200 */
[----:B------:R-:W-:-:S04]  /*2810*/  LOP3.LUT R24, R23, 0x7ff00000, RZ, 0xc0, !PT ;  /* 0x7ff0000017187812 */ /* 0x000fc800078ec0ff */
[----:B------:R-:W-:Y:S01]  /*2820*/  ISETP.GE.U32.AND P2, PT, R24, R27, PT ;  /* 0x0000001b1800720c */ /* 0x000fe20003f46070 */
[----:B------:R-:W-:Y:S01]  /*2830*/  IMAD.MOV.U32 R26, RZ, RZ, R24 ;  /* 0x000000ffff1a7224 */ /* 0x000fe200078e0018 */
[----:B------:R-:W-:-:S05]  /*2840*/  @!P0 LOP3.LUT R27, R33, 0x7ff00000, RZ, 0xc0, !PT ;  /* 0x7ff00000211b8812 */ /* 0x000fca00078ec0ff */
[----:B------:R-:W-:Y:S01]  /*2850*/  @!P3 LOP3.LUT R4, R13, 0x7ff00000, RZ, 0xc0, !PT ;  /* 0x7ff000000d04b812 */ /* 0x000fe200078ec0ff */
[----:B0-----:R-:W-:-:S03]  /*2860*/  DFMA R30, R28, -R32, 1 ;  /* 0x3ff000001c1e742b */ /* 0x001fc60000000820 */
[----:B------:R-:W-:-:S04]  /*2870*/  @!P3 ISETP.GE.U32.AND P4, PT, R24, R4, PT ;  /* 0x000000041800b20c */ /* 0x000fc80003f86070 */
[----:B------:R-:W-:Y:S01]  /*2880*/  @!P3 SEL R4, R11, 0x63400000, !P4 ;  /* 0x634000000b04b807 */ /* 0x000fe20006000000 */
[----:B------:R-:W-:-:S03]  /*2890*/  DFMA R30, R30, R30, R30 ;  /* 0x0000001e1e1e722b */ /* 0x000fc6000000001e */
[----:B------:R-:W-:-:S04]  /*28a0*/  @!P3 LOP3.LUT R4, R4, 0x80000000, R23, 0xf8, !PT ;  /* 0x800000000404b812 */ /* 0x000fc800078ef817 */
[----:B------:R-:W-:Y:S01]  /*28b0*/  @!P3 LOP3.LUT R5, R4, 0x100000, RZ, 0xfc, !PT ;  /* 0x001000000405b812 */ /* 0x000fe200078efcff */
[----:B------:R-:W-:Y:S01]  /*28c0*/  DFMA R28, R28, R30, R28 ;  /* 0x0000001e1c1c722b */ /* 0x000fe2000000001c */
[----:B------:R-:W-:Y:S02]  /*28d0*/  @!P3 MOV R4, RZ ;  /* 0x000000ff0004b202 */ /* 0x000fe40000000f00 */
[----:B------:R-:W-:-:S04]  /*28e0*/  SEL R30, R11, 0x63400000, !P2 ;  /* 0x634000000b1e7807 */ /* 0x000fc80005000000 */
[----:B------:R-:W-:Y:S01]  /*28f0*/  LOP3.LUT R31, R30, 0x800fffff, R23, 0xf8, !PT ;  /* 0x800fffff1e1f7812 */ /* 0x000fe200078ef817 */
[----:B------:R-:W-:Y:S01]  /*2900*/  DFMA R36, R28, -R32, 1 ;  /* 0x3ff000001c24742b */ /* 0x000fe20000000820 */
[----:B------:R-:W-:-:S06]  /*2910*/  IMAD.MOV.U32 R30, RZ, RZ, R22 ;  /* 0x000000ffff1e7224 */ /* 0x000fcc00078e0016 */
[----:B------:R-:W-:Y:S02]  /*2920*/  @!P3 DFMA R30, R30, 2, -R4 ;  /* 0x400000001e1eb82b */ /* 0x000fe40000000804 */
[----:B------:R-:W-:-:S08]  /*2930*/  DFMA R36, R28, R36, R28 ;  /* 0x000000241c24722b */ /* 0x000fd0000000001c */
[----:B------:R-:W-:Y:S01]  /*2940*/  DMUL R28, R36, R30 ;  /* 0x0000001e241c7228 */ /* 0x000fe20000000000 */
[----:B------:R-:W-:-:S07]  /*2950*/  @!P3 LOP3.LUT R26, R31, 0x7ff00000, RZ, 0xc0, !PT ;  /* 0x7ff000001f1ab812 */ /* 0x000fce00078ec0ff */
[----:B------:R-:W-:-:S08]  /*2960*/  DFMA R4, R28, -R32, R30 ;  /* 0x800000201c04722b */ /* 0x000fd0000000001e */
[----:B------:R-:W-:Y:S01]  /*2970*/  DFMA R4, R36, R4, R28 ;  /* 0x000000042404722b */ /* 0x000fe2000000001c */
[----:B------:R-:W-:-:S04]  /*2980*/  IADD3 R28, PT, PT, R26, -0x1, RZ ;  /* 0xffffffff1a1c7810 */ /* 0x000fc80007ffe0ff */
[----:B------:R-:W-:Y:S01]  /*2990*/  ISETP.GT.U32.AND P0, PT, R28, 0x7feffffe, PT ;  /* 0x7feffffe1c00780c */ /* 0x000fe20003f04070 */
[----:B------:R-:W-:-:S05]  /*29a0*/  VIADD R28, R27, 0xffffffff ;  /* 0xffffffff1b1c7836 */ /* 0x000fca0000000000 */
[----:B------:R-:W-:-:S13]  /*29b0*/  ISETP.GT.U32.OR P0, PT, R28, 0x7feffffe, P0 ;  /* 0x7feffffe1c00780c */ /* 0x000fda0000704470 */
[----:B------:R-:W-:Y:S05]  /*29c0*/  @P0 BRA `(.L_x_43) ;  /* 0x0000000000700947 */ /* 0x000fea0003800000 */
[----:B------:R-:W-:-:S04]  /*29d0*/  LOP3.LUT R22, R13, 0x7ff00000, RZ, 0xc0, !PT ;  /* 0x7ff000000d167812 */ /* 0x000fc800078ec0ff */
[CC--:B------:R-:W-:Y:S02]  /*29e0*/  VIADDMNMX R23, R24.reuse, -R22.reuse, 0xb9600000, !PT ;  /* 0xb960000018177446 */ /* 0x0c0fe40007800916 */
[----:B------:R-:W-:Y:S02]  /*29f0*/  ISETP.GE.U32.AND P0, PT, R24, R22, PT ;  /* 0x000000161800720c */ /* 0x000fe40003f06070 */
[----:B------:R-:W-:Y:S02]  /*2a00*/  VIMNMX R23, PT, PT, R23, 0x46a00000, PT ;  /* 0x46a0000017177848 */ /* 0x000fe40003fe0100 */
[----:B------:R-:W-:Y:S02]  /*2a10*/  SEL R11, R11, 0x63400000, !P0 ;  /* 0x634000000b0b7807 */ /* 0x000fe40004000000 */
[----:B------:R-:W-:Y:S02]  /*2a20*/  MOV R22, RZ ;  /* 0x000000ff00167202 */ /* 0x000fe40000000f00 */
[----:B------:R-:W-:-:S05]  /*2a30*/  IADD3 R11, PT, PT, -R11, R23, RZ ;  /* 0x000000170b0b7210 */ /* 0x000fca0007ffe1ff */
[----:B------:R-:W-:-:S06]  /*2a40*/  VIADD R23, R11, 0x7fe00000 ;  /* 0x7fe000000b177836 */ /* 0x000fcc0000000000 */
[----:B------:R-:W-:-:S10]  /*2a50*/  DMUL R28, R4, R22 ;  /* 0x00000016041c7228 */ /* 0x000fd40000000000 */
[----:B------:R-:W-:-:S13]  /*2a60*/  FSETP.GTU.AND P0, PT, |R29|, 1.469367938527859385e-39, PT ;  /* 0x001000001d00780b */ /* 0x000fda0003f0c200 */
[----:B------:R-:W-:Y:S05]  /*2a70*/  @P0 BRA `(.L_x_44) ;  /* 0x0000000000a40947 */ /* 0x000fea0003800000 */
[----:B------:R-:W-:Y:S01]  /*2a80*/  DFMA R30, R4, -R32, R30 ;  /* 0x80000020041e722b */ /* 0x000fe2000000001e */
[----:B------:R-:W-:-:S09]  /*2a90*/  IMAD.MOV.U32 R26, RZ, RZ, RZ ;  /* 0x000000ffff1a7224 */ /* 0x000fd200078e00ff */
[C---:B------:R-:W-:Y:S02]  /*2aa0*/  FSETP.NEU.AND P0, PT, R31.reuse, RZ, PT ;  /* 0x000000ff1f00720b */ /* 0x040fe40003f0d000 */
[----:B------:R-:W-:-:S04]  /*2ab0*/  LOP3.LUT R12, R31, 0x80000000, R13, 0x48, !PT ;  /* 0x800000001f0c7812 */ /* 0x000fc800078e480d */
[----:B------:R-:W-:-:S07]  /*2ac0*/  LOP3.LUT R27, R12, R23, RZ, 0xfc, !PT ;  /* 0x000000170c1b7212 */ /* 0x000fce00078efcff */
[----:B------:R-:W-:Y:S05]  /*2ad0*/  @!P0 BRA `(.L_x_44) ;  /* 0x00000000008c8947 */ /* 0x000fea0003800000 */
[C---:B------:R-:W-:Y:S01]  /*2ae0*/  IADD3 R23, PT, PT, -R11.reuse, RZ, RZ ;  /* 0x000000ff0b177210 */ /* 0x040fe20007ffe1ff */
[----:B------:R-:W-:Y:S01]  /*2af0*/  IMAD.MOV.U32 R22, RZ, RZ, RZ ;  /* 0x000000ffff167224 */ /* 0x000fe200078e00ff */
[----:B------:R-:W-:-:S05]  /*2b00*/  IADD3 R11, PT, PT, -R11, -0x43300000, RZ ;  /* 0xbcd000000b0b7810 */ /* 0x000fca0007ffe1ff */
[----:B------:R-:W-:Y:S02]  /*2b10*/  DFMA R22, R28, -R22, R4 ;  /* 0x800000161c16722b */ /* 0x000fe40000000004 */
[----:B------:R-:W-:-:S08]  /*2b20*/  DMUL.RP R4, R4, R26 ;  /* 0x0000001a04047228 */ /* 0x000fd00000008000 */
[----:B------:R-:W-:Y:S02]  /*2b30*/  FSETP.NEU.AND P0, PT, |R23|, R11, PT ;  /* 0x0000000b1700720b */ /* 0x000fe40003f0d200 */
[----:B------:R-:W-:Y:S02]  /*2b40*/  LOP3.LUT R12, R5, R12, RZ, 0x3c, !PT ;  /* 0x0000000c050c7212 */ /* 0x000fe400078e3cff */
[----:B------:R-:W-:Y:S02]  /*2b50*/  FSEL R28, R4, R28, !P0 ;  /* 0x0000001c041c7208 */ /* 0x000fe40004000000 */
[----:B------:R-:W-:-:S04]  /*2b60*/  FSEL R12, R12, R29, !P0 ;  /* 0x0000001d0c0c7208 */ /* 0x000fc80004000000 */
[----:B------:R-:W-:Y:S01]  /*2b70*/  MOV R29, R12 ;  /* 0x0000000c001d7202 */ /* 0x000fe20000000f00 */
[----:B------:R-:W-:Y:S06]  /*2b80*/  BRA `(.L_x_44) ;  /* 0x0000000000607947 */ /* 0x000fec0003800000 */
.L_x_43:
[----:B------:R-:W-:-:S14]  /*2b90*/  DSETP.NAN.AND P0, PT, R22, R22, PT ;  /* 0x000000161600722a */ /* 0x000fdc0003f08000 */
[----:B------:R-:W-:Y:S05]  /*2ba0*/  @P0 BRA `(.L_x_45) ;  /* 0x00000000004c0947 */ /* 0x000fea0003800000 */
[----:B------:R-:W-:-:S14]  /*2bb0*/  DSETP.NAN.AND P0, PT, R12, R12, PT ;  /* 0x0000000c0c00722a */ /* 0x000fdc0003f08000 */
[----:B------:R-:W-:Y:S05]  /*2bc0*/  @P0 BRA `(.L_x_46) ;  /* 0x0000000000340947 */ /* 0x000fea0003800000 */
[----:B------:R-:W-:Y:S01]  /*2bd0*/  ISETP.NE.AND P0, PT, R26, R27, PT ;  /* 0x0000001b1a00720c */ /* 0x000fe20003f05270 */
[----:B------:R-:W-:Y:S01]  /*2be0*/  IMAD.MOV.U32 R28, RZ, RZ, 0x0 ;  /* 0x00000000ff1c7424 */ /* 0x000fe200078e00ff */
[----:B------:R-:W-:-:S11]  /*2bf0*/  MOV R29, 0xfff80000 ;  /* 0xfff80000001d7802 */ /* 0x000fd60000000f00 */
[----:B------:R-:W-:Y:S05]  /*2c00*/  @!P0 BRA `(.L_x_44) ;  /* 0x0000000000408947 */ /* 0x000fea0003800000 */
[----:B------:R-:W-:Y:S02]  /*2c10*/  ISETP.NE.AND P0, PT, R26, 0x7ff00000, PT ;  /* 0x7ff000001a00780c */ /* 0x000fe40003f05270 */
[----:B------:R-:W-:Y:S02]  /*2c20*/  LOP3.LUT R12, R23, 0x80000000, R13, 0x48, !PT ;  /* 0x80000000170c7812 */ /* 0x000fe400078e480d */
[----:B------:R-:W-:-:S13]  /*2c30*/  ISETP.EQ.OR P0, PT, R27, RZ, !P0 ;  /* 0x000000ff1b00720c */ /* 0x000fda0004702670 */
[----:B------:R-:W-:Y:S01]  /*2c40*/  @P0 LOP3.LUT R4, R12, 0x7ff00000, RZ, 0xfc, !PT ;  /* 0x7ff000000c040812 */ /* 0x000fe200078efcff */
[----:B------:R-:W-:Y:S01]  /*2c50*/  @!P0 IMAD.MOV.U32 R28, RZ, RZ, RZ ;  /* 0x000000ffff1c8224 */ /* 0x000fe200078e00ff */
[----:B------:R-:W-:Y:S01]  /*2c60*/  @!P0 MOV R29, R12 ;  /* 0x0000000c001d8202 */ /* 0x000fe20000000f00 */
[----:B------:R-:W-:Y:S01]  /*2c70*/  @P0 IMAD.MOV.U32 R28, RZ, RZ, RZ ;  /* 0x000000ffff1c0224 */ /* 0x000fe200078e00ff */
[----:B------:R-:W-:Y:S01]  /*2c80*/  @P0 MOV R29, R4 ;  /* 0x00000004001d0202 */ /* 0x000fe20000000f00 */
[----:B------:R-:W-:Y:S06]  /*2c90*/  BRA `(.L_x_44) ;  /* 0x00000000001c7947 */ /* 0x000fec0003800000 */
.L_x_46:
[----:B------:R-:W-:-:S05]  /*2ca0*/  LOP3.LUT R28, R13, 0x80000, RZ, 0xfc, !PT ;  /* 0x000800000d1c7812 */ /* 0x000fca00078efcff */
[----:B------:R-:W-:Y:S01]  /*2cb0*/  IMAD.MOV.U32 R29, RZ, RZ, R28 ;  /* 0x000000ffff1d7224 */ /* 0x000fe200078e001c */
[----:B------:R-:W-:Y:S01]  /*2cc0*/  MOV R28, R12 ;  /* 0x0000000c001c7202 */ /* 0x000fe20000000f00 */
[----:B------:R-:W-:Y:S06]  /*2cd0*/  BRA `(.L_x_44) ;  /* 0x00000000000c7947 */ /* 0x000fec0003800000 */
.L_x_45:
[----:B------:R-:W-:-:S05]  /*2ce0*/  LOP3.LUT R28, R23, 0x80000, RZ, 0xfc, !PT ;  /* 0x00080000171c7812 */ /* 0x000fca00078efcff */
[----:B------:R-:W-:Y:S01]  /*2cf0*/  IMAD.MOV.U32 R29, RZ, RZ, R28 ;  /* 0x000000ffff1d7224 */ /* 0x000fe200078e001c */
[----:B------:R-:W-:-:S07]  /*2d00*/  MOV R28, R22 ;  /* 0x00000016001c7202 */ /* 0x000fce0000000f00 */
.L_x_44:
[----:B------:R-:W-:Y:S05]  /*2d10*/  BSYNC.RECONVERGENT B1 ;  /* 0x0000000000017941 */ /* 0x000fea0003800200 */
.L_x_42:
[----:B------:R-:W-:Y:S02]  /*2d20*/  HFMA2 R13, -RZ, RZ, 0, 0 ;  /* 0x00000000ff0d7431 */ /* 0x000fe400000001ff */
[----:B------:R-:W-:Y:S01]  /*2d30*/  IMAD.MOV.U32 R12, RZ, RZ, R25 ;  /* 0x000000ffff0c7224 */ /* 0x000fe200078e0019 */
[----:B------:R-:W-:Y:S01]  /*2d40*/  MOV R5, R29 ;  /* 0x0000001d00057202 */ /* 0x000fe20000000f00 */
[----:B------:R-:W-:Y:S02]  /*2d50*/  IMAD.MOV.U32 R4, RZ, RZ, R28 ;  /* 0x000000ffff047224 */ /* 0x000fe400078e001c */
[----:B------:R-:W-:Y:S05]  /*2d60*/  RET.REL.NODEC R12 `(_Z29voxel_sampling_idx_gpu_kerneliiiiiifffiibPKfS0_PiS1_S1_S1_S1_S1_) ;  /* 0xffffffd00ca47950 */ /* 0x000fea0003c3ffff */
        .weak           $__internal_1_$__cuda_sm3x_div_rn_noftz_f32_slowpath
        .type           $__internal_1_$__cuda_sm3x_div_rn_noftz_f32_slowpath,@function
        .size           $__internal_1_$__cuda_sm3x_div_rn_noftz_f32_slowpath,(.L_x_88 - $__internal_1_$__cuda_sm3x_div_rn_noftz_f32_slowpath)
$__internal_1_$__cuda_sm3x_div_rn_noftz_f32_slowpath:
[----:B------:R-:W-:Y:S01]  /*2d70*/  SHF.R.U32.HI R12, RZ, 0x17, R4 ;  /* 0x00000017ff0c7819 */ /* 0x000fe20000011604 */
[----:B------:R-:W-:Y:S01]  /*2d80*/  BSSY.RECONVERGENT B0, `(.L_x_47) ;  /* 0x0000063000007945 */ /* 0x000fe20003800200 */
[----:B------:R-:W-:Y:S02]  /*2d90*/  SHF.R.U32.HI R22, RZ, 0x17, R5 ;  /* 0x00000017ff167819 */ /* 0x000fe40000011605 */
[----:B------:R-:W-:Y:S02]  /*2da0*/  LOP3.LUT R12, R12, 0xff, RZ, 0xc0, !PT ;  /* 0x000000ff0c0c7812 */ /* 0x000fe400078ec0ff */
[----:B------:R-:W-:-:S03]  /*2db0*/  LOP3.LUT R22, R22, 0xff, RZ, 0xc0, !PT ;  /* 0x000000ff16167812 */ /* 0x000fc600078ec0ff */
[----:B------:R-:W-:Y:S01]  /*2dc0*/  VIADD R23, R12, 0xffffffff ;  /* 0xffffffff0c177836 */ /* 0x000fe20000000000 */
[----:B------:R-:W-:-:S04]  /*2dd0*/  IADD3 R13, PT, PT, R22, -0x1, RZ ;  /* 0xffffffff160d7810 */ /* 0x000fc80007ffe0ff */
[----:B------:R-:W-:-:S04]  /*2de0*/  ISETP.GT.U32.AND P0, PT, R23, 0xfd, PT ;  /* 0x000000fd1700780c */ /* 0x000fc80003f04070 */
[----:B------:R-:W-:-:S13]  /*2df0*/  ISETP.GT.U32.OR P0, PT, R13, 0xfd, P0 ;  /* 0x000000fd0d00780c */ /* 0x000fda0000704470 */
[----:B------:R-:W-:Y:S01]  /*2e00*/  @!P0 IMAD.MOV.U32 R13, RZ, RZ, RZ ;  /* 0x000000ffff0d8224 */ /* 0x000fe200078e00ff */
[----:B------:R-:W-:Y:S06]  /*2e10*/  @!P0 BRA `(.L_x_48) ;  /* 0x0000000000608947 */ /* 0x000fec0003800000 */
[----:B------:R-:W-:Y:S02]  /*2e20*/  FSETP.GTU.FTZ.AND P0, PT, |R5|, +INF , PT ;  /* 0x7f8000000500780b */ /* 0x000fe40003f1c200 */
[----:B------:R-:W-:-:S04]  /*2e30*/  FSETP.GTU.FTZ.AND P2, PT, |R4|, +INF , PT ;  /* 0x7f8000000400780b */ /* 0x000fc80003f5c200 */
[----:B------:R-:W-:-:S13]  /*2e40*/  PLOP3.LUT P0, PT, P0, P2, PT, 0xf8, 0x8f ;  /* 0x00000000008f781c */ /* 0x000fda0000705f70 */
[----:B------:R-:W-:Y:S05]  /*2e50*/  @P0 BRA `(.L_x_49) ;  /* 0x0000000400500947 */ /* 0x000fea0003800000 */
[----:B------:R-:W-:-:S13]  /*2e60*/  LOP3.LUT P0, RZ, R4, 0x7fffffff, R5, 0xc8, !PT ;  /* 0x7fffffff04ff7812 */ /* 0x000fda000780c805 */
[----:B------:R-:W-:Y:S05]  /*2e70*/  @!P0 BRA `(.L_x_50) ;  /* 0x0000000400408947 */ /* 0x000fea0003800000 */
[C---:B------:R-:W-:Y:S02]  /*2e80*/  FSETP.NEU.FTZ.AND P2, PT, |R5|.reuse, +INF , PT ;  /* 0x7f8000000500780b */ /* 0x040fe40003f5d200 */
[----:B------:R-:W-:Y:S02]  /*2e90*/  FSETP.NEU.FTZ.AND P3, PT, |R4|, +INF , PT ;  /* 0x7f8000000400780b */ /* 0x000fe40003f7d200 */
[----:B------:R-:W-:-:S11]  /*2ea0*/  FSETP.NEU.FTZ.AND P0, PT, |R5|, +INF , PT ;  /* 0x7f8000000500780b */ /* 0x000fd60003f1d200 */
[----:B------:R-:W-:Y:S05]  /*2eb0*/  @!P3 BRA !P2, `(.L_x_50) ;  /* 0x000000040030b947 */ /* 0x000fea0005000000 */
[----:B------:R-:W-:-:S04]  /*2ec0*/  LOP3.LUT P2, RZ, R5, 0x7fffffff, RZ, 0xc0, !PT ;  /* 0x7fffffff05ff7812 */ /* 0x000fc8000784c0ff */
[----:B------:R-:W-:-:S13]  /*2ed0*/  PLOP3.LUT P2, PT, P3, P2, PT, 0x2f, 0xf2 ;  /* 0x0000000000f2781c */ /* 0x000fda0001f44577 */
[----:B------:R-:W-:Y:S05]  /*2ee0*/  @P2 BRA `(.L_x_51) ;  /* 0x00000004001c2947 */ /* 0x000fea0003800000 */
[----:B------:R-:W-:-:S04]  /*2ef0*/  LOP3.LUT P2, RZ, R4, 0x7fffffff, RZ, 0xc0, !PT ;  /* 0x7fffffff04ff7812 */ /* 0x000fc8000784c0ff */
[----:B------:R-:W-:-:S13]  /*2f00*/  PLOP3.LUT P0, PT, P0, P2, PT, 0x2f, 0xf2 ;  /* 0x0000000000f2781c */ /* 0x000fda0000704577 */
[----:B------:R-:W-:Y:S05]  /*2f10*/  @P0 BRA `(.L_x_52) ;  /* 0x0000000400040947 */ /* 0x000fea0003800000 */
[----:B------:R-:W-:Y:S02]  /*2f20*/  IADD3 R13, PT, PT, R22, -0x1, RZ ;  /* 0xffffffff160d7810 */ /* 0x000fe40007ffe0ff */
[----:B------:R-:W-:Y:S02]  /*2f30*/  ISETP.GE.AND P2, PT, R23, RZ, PT ;  /* 0x000000ff1700720c */ /* 0x000fe40003f46270 */
[----:B------:R-:W-:-:S11]  /*2f40*/  ISETP.GE.AND P0, PT, R13, RZ, PT ;  /* 0x000000ff0d00720c */ /* 0x000fd60003f06270 */
[----:B------:R-:W-:Y:S02]  /*2f50*/  @!P2 FFMA R4, R4, 1.84467440737095516160e+19, RZ ;  /* 0x5f8000000404a823 */ /* 0x000fe400000000ff */
[----:B------:R-:W-:Y:S01]  /*2f60*/  @P0 IMAD.MOV.U32 R13, RZ, RZ, RZ ;  /* 0x000000ffff0d0224 */ /* 0x000fe200078e00ff */
[----:B------:R-:W-:Y:S01]  /*2f70*/  @!P0 MOV R13, 0xffffffc0 ;  /* 0xffffffc0000d8802 */ /* 0x000fe20000000f00 */
[----:B------:R-:W-:-:S04]  /*2f80*/  @!P0 FFMA R5, R5, 1.84467440737095516160e+19, RZ ;  /* 0x5f80000005058823 */ /* 0x000fc800000000ff */
[----:B------:R-:W-:-:S07]  /*2f90*/  @!P2 VIADD R13, R13, 0x40 ;  /* 0x000000400d0da836 */ /* 0x000fce0000000000 */
.L_x_48:
[----:B------:R-:W-:Y:S01]  /*2fa0*/  LEA R23, R12, 0xc0800000, 0x17 ;  /* 0xc08000000c177811 */ /* 0x000fe200078eb8ff */
[----:B------:R-:W-:Y:S01]  /*2fb0*/  VIADD R22, R22, 0xffffff81 ;  /* 0xffffff8116167836 */ /* 0x000fe20000000000 */
[----:B------:R-:W-:Y:S02]  /*2fc0*/  BSSY.RECONVERGENT B1, `(.L_x_53) ;  /* 0x0000035000017945 */ /* 0x000fe40003800200 */
[----:B------:R-:W-:Y:S02]  /*2fd0*/  IADD3 R4, PT, PT, -R23, R4, RZ ;  /* 0x0000000417047210 */ /* 0x000fe40007ffe1ff */
[----:B------:R-:W-:Y:S02]  /*2fe0*/  IADD3 R12, PT, PT, R22, 0x7f, -R12 ;  /* 0x0000007f160c7810 */ /* 0x000fe40007ffe80c */
[----:B------:R0:W1:Y:S01]  /*2ff0*/  MUFU.RCP R24, R4 ;  /* 0x0000000400187308 */ /* 0x0000620000001000 */
[----:B------:R-:W-:Y:S01]  /*3000*/  FADD.FTZ R23, -R4, -RZ ;  /* 0x800000ff04177221 */ /* 0x000fe20000010100 */
[----:B------:R-:W-:Y:S01]  /*3010*/  IADD3 R12, PT, PT, R12, R13, RZ ;  /* 0x0000000d0c0c7210 */ /* 0x000fe20007ffe0ff */
[----:B0-----:R-:W-:-:S02]  /*3020*/  IMAD R4, R22, -0x800000, R5 ;  /* 0xff80000016047824 */ /* 0x001fc400078e0205 */
[----:B-1----:R-:W-:-:S04]  /*3030*/  FFMA R25, R24, R23, 1 ;  /* 0x3f80000018197423 */ /* 0x002fc80000000017 */
[----:B------:R-:W-:-:S04]  /*3040*/  FFMA R25, R24, R25, R24 ;  /* 0x0000001918197223 */ /* 0x000fc80000000018 */
[----:B------:R-:W-:-:S04]  /*3050*/  FFMA R5, R4, R25, RZ ;  /* 0x0000001904057223 */ /* 0x000fc800000000ff */
[----:B------:R-:W-:-:S04]  /*3060*/  FFMA R24, R23, R5, R4 ;  /* 0x0000000517187223 */ /* 0x000fc80000000004 */
[----:B------:R-:W-:-:S04]  /*3070*/  FFMA R24, R25, R24, R5 ;  /* 0x0000001819187223 */ /* 0x000fc80000000005 */
[----:B------:R-:W-:-:S04]  /*3080*/  FFMA R23, R23, R24, R4 ;  /* 0x0000001817177223 */ /* 0x000fc80000000004 */
[----:B------:R-:W-:-:S05]  /*3090*/  FFMA R4, R25, R23, R24 ;  /* 0x0000001719047223 */ /* 0x000fca0000000018 */
[----:B------:R-:W-:-:S04]  /*30a0*/  SHF.R.U32.HI R5, RZ, 0x17, R4 ;  /* 0x00000017ff057819 */ /* 0x000fc80000011604 */
[----:B------:R-:W-:-:S05]  /*30b0*/  LOP3.LUT R5, R5, 0xff, RZ, 0xc0, !PT ;  /* 0x000000ff05057812 */ /* 0x000fca00078ec0ff */
[----:B------:R-:W-:-:S05]  /*30c0*/  IMAD.IADD R5, R5, 0x1, R12 ;  /* 0x0000000105057824 */ /* 0x000fca00078e020c */
[----:B------:R-:W-:-:S04]  /*30d0*/  IADD3 R13, PT, PT, R5, -0x1, RZ ;  /* 0xffffffff050d7810 */ /* 0x000fc80007ffe0ff */
[----:B------:R-:W-:-:S13]  /*30e0*/  ISETP.GE.U32.AND P0, PT, R13, 0xfe, PT ;  /* 0x000000fe0d00780c */ /* 0x000fda0003f06070 */
[----:B------:R-:W-:Y:S05]  /*30f0*/  @!P0 BRA `(.L_x_54) ;  /* 0x0000000000808947 */ /* 0x000fea0003800000 */
[----:B------:R-:W-:-:S13]  /*3100*/  ISETP.GT.AND P0, PT, R5, 0xfe, PT ;  /* 0x000000fe0500780c */ /* 0x000fda0003f04270 */
[----:B------:R-:W-:Y:S05]  /*3110*/  @P0 BRA `(.L_x_55) ;  /* 0x00000000006c0947 */ /* 0x000fea0003800000 */
[----:B------:R-:W-:-:S13]  /*3120*/  ISETP.GE.AND P0, PT, R5, 0x1, PT ;  /* 0x000000010500780c */ /* 0x000fda0003f06270 */
[----:B------:R-:W-:Y:S05]  /*3130*/  @P0 BRA `(.L_x_56) ;  /* 0x0000000000740947 */ /* 0x000fea0003800000 */
[----:B------:R-:W-:Y:S02]  /*3140*/  ISETP.GE.AND P0, PT, R5, -0x18, PT ;  /* 0xffffffe80500780c */ /* 0x000fe40003f06270 */
[----:B------:R-:W-:-:S11]  /*3150*/  LOP3.LUT R4, R4, 0x80000000, RZ, 0xc0, !PT ;  /* 0x8000000004047812 */ /* 0x000fd600078ec0ff */
[----:B------:R-:W-:Y:S05]  /*3160*/  @!P0 BRA `(.L_x_56) ;  /* 0x0000000000688947 */ /* 0x000fea0003800000 */
[-CC-:B------:R-:W-:Y:S01]  /*3170*/  FFMA.RZ R12, R25, R23.reuse, R24.reuse ;  /* 0x00000017190c7223 */ /* 0x180fe2000000c018 */
[----:B------:R-:W-:Y:S02]  /*3180*/  VIADD R22, R5, 0x20 ;  /* 0x0000002005167836 */ /* 0x000fe40000000000 */
[CCC-:B------:R-:W-:Y:S01]  /*3190*/  FFMA.RP R13, R25.reuse, R23.reuse, R24.reuse ;  /* 0x00000017190d7223 */ /* 0x1c0fe20000008018 */
[----:B------:R-:W-:Y:S01]  /*31a0*/  FFMA.RM R23, R25, R23, R24 ;  /* 0x0000001719177223 */ /* 0x000fe20000004018 */
[C---:B------:R-:W-:Y:S02]  /*31b0*/  ISETP.NE.AND P3, PT, R5.reuse, RZ, PT ;  /* 0x000000ff0500720c */ /* 0x040fe40003f65270 */
[----:B------:R-:W-:Y:S02]  /*31c0*/  LOP3.LUT R12, R12, 0x7fffff, RZ, 0xc0, !PT ;  /* 0x007fffff0c0c7812 */ /* 0x000fe400078ec0ff */
[----:B------:R-:W-:Y:S02]  /*31d0*/  ISETP.NE.AND P2, PT, R5, RZ, PT ;  /* 0x000000ff0500720c */ /* 0x000fe40003f45270 */
[----:B------:R-:W-:-:S02]  /*31e0*/  LOP3.LUT R12, R12, 0x800000, RZ, 0xfc, !PT ;  /* 0x008000000c0c7812 */ /* 0x000fc400078efcff */
[----:B------:R-:W-:Y:S02]  /*31f0*/  IADD3 R5, PT, PT, -R5, RZ, RZ ;  /* 0x000000ff05057210 */ /* 0x000fe40007ffe1ff */
[----:B------:R-:W-:Y:S02]  /*3200*/  SHF.L.U32 R22, R12, R22, RZ ;  /* 0x000000160c167219 */ /* 0x000fe400000006ff */
[----:B------:R-:W-:Y:S02]  /*3210*/  FSETP.NEU.FTZ.AND P0, PT, R13, R23, PT ;  /* 0x000000170d00720b */ /* 0x000fe40003f1d000 */
[----:B------:R-:W-:Y:S02]  /*3220*/  SEL R5, R5, RZ, P3 ;  /* 0x000000ff05057207 */ /* 0x000fe40001800000 */
[----:B------:R-:W-:Y:S02]  /*3230*/  ISETP.NE.AND P2, PT, R22, RZ, P2 ;  /* 0x000000ff1600720c */ /* 0x000fe40001745270 */
[----:B------:R-:W-:-:S02]  /*3240*/  SHF.R.U32.HI R13, RZ, R5, R12 ;  /* 0x00000005ff0d7219 */ /* 0x000fc4000001160c */
[----:B------:R-:W-:Y:S02]  /*3250*/  PLOP3.LUT P0, PT, P0, P2, PT, 0xf8, 0x8f ;  /* 0x00000000008f781c */ /* 0x000fe40000705f70 */
[----:B------:R-:W-:Y:S02]  /*3260*/  SHF.R.U32.HI R12, RZ, 0x1, R13 ;  /* 0x00000001ff0c7819 */ /* 0x000fe4000001160d */
[----:B------:R-:W-:-:S04]  /*3270*/  SEL R5, RZ, 0x1, !P0 ;  /* 0x00000001ff057807 */ /* 0x000fc80004000000 */
[----:B------:R-:W-:-:S04]  /*3280*/  LOP3.LUT R5, R5, 0x1, R12, 0xf8, !PT ;  /* 0x0000000105057812 */ /* 0x000fc800078ef80c */
[----:B------:R-:W-:-:S05]  /*3290*/  LOP3.LUT R5, R5, R13, RZ, 0xc0, !PT ;  /* 0x0000000d05057212 */ /* 0x000fca00078ec0ff */
[----:B------:R-:W-:-:S05]  /*32a0*/  IMAD.IADD R5, R12, 0x1, R5 ;  /* 0x000000010c057824 */ /* 0x000fca00078e0205 */
[----:B------:R-:W-:Y:S01]  /*32b0*/  LOP3.LUT R4, R5, R4, RZ, 0xfc, !PT ;  /* 0x0000000405047212 */ /* 0x000fe200078efcff */
[----:B------:R-:W-:Y:S06]  /*32c0*/  BRA `(.L_x_56) ;  /* 0x0000000000107947 */ /* 0x000fec0003800000 */
.L_x_55:
[----:B------:R-:W-:-:S04]  /*32d0*/  LOP3.LUT R4, R4, 0x80000000, RZ, 0xc0, !PT ;  /* 0x8000000004047812 */ /* 0x000fc800078ec0ff */
[----:B------:R-:W-:Y:S01]  /*32e0*/  LOP3.LUT R4, R4, 0x7f800000, RZ, 0xfc, !PT ;  /* 0x7f80000004047812 */ /* 0x000fe200078efcff */
[----:B------:R-:W-:Y:S06]  /*32f0*/  BRA `(.L_x_56) ;  /* 0x0000000000047947 */ /* 0x000fec0003800000 */
.L_x_54:
[----:B------:R-:W-:-:S07]  /*3300*/  LEA R4, R12, R4, 0x17 ;  /* 0x000000040c047211 */ /* 0x000fce00078eb8ff */
.L_x_56:
[----:B------:R-:W-:Y:S05]  /*3310*/  BSYNC.RECONVERGENT B1 ;  /* 0x0000000000017941 */ /* 0x000fea0003800200 */
.L_x_53:
[----:B------:R-:W-:Y:S05]  /*3320*/  BRA `(.L_x_57) ;  /* 0x0000000000207947 */ /* 0x000fea0003800000 */
.L_x_52:
[----:B------:R-:W-:-:S04]  /*3330*/  LOP3.LUT R4, R4, 0x80000000, R5, 0x48, !PT ;  /* 0x8000000004047812 */ /* 0x000fc800078e4805 */
[----:B------:R-:W-:Y:S01]  /*3340*/  LOP3.LUT R4, R4, 0x7f800000, RZ, 0xfc, !PT ;  /* 0x7f80000004047812 */ /* 0x000fe200078efcff */
[----:B------:R-:W-:Y:S06]  /*3350*/  BRA `(.L_x_57) ;  /* 0x0000000000147947 */ /* 0x000fec0003800000 */
.L_x_51:
[----:B------:R-:W-:Y:S01]  /*3360*/  LOP3.LUT R4, R4, 0x80000000, R5, 0x48, !PT ;  /* 0x8000000004047812 */ /* 0x000fe200078e4805 */
[----:B------:R-:W-:Y:S06]  /*3370*/  BRA `(.L_x_57) ;  /* 0x00000000000c7947 */ /* 0x000fec0003800000 */
.L_x_50:
[----:B------:R-:W0:Y:S01]  /*3380*/  MUFU.RSQ R4, -QNAN ;  /* 0xffc0000000047908 */ /* 0x000e220000001400 */
[----:B------:R-:W-:Y:S05]  /*3390*/  BRA `(.L_x_57) ;  /* 0x0000000000047947 */ /* 0x000fea0003800000 */
.L_x_49:
[----:B------:R-:W-:-:S07]  /*33a0*/  FADD.FTZ R4, R5, R4 ;  /* 0x0000000405047221 */ /* 0x000fce0000010000 */
.L_x_57:
[----:B------:R-:W-:Y:S05]  /*33b0*/  BSYNC.RECONVERGENT B0 ;  /* 0x0000000000007941 */ /* 0x000fea0003800200 */
.L_x_47:
[----:B------:R-:W-:Y:S02]  /*33c0*/  HFMA2 R13, -RZ, RZ, 0, 0 ;  /* 0x00000000ff0d7431 */ /* 0x000fe400000001ff */
[----:B------:R-:W-:-:S04]  /*33d0*/  IMAD.MOV.U32 R12, RZ, RZ, R11 ;  /* 0x000000ffff0c7224 */ /* 0x000fc800078e000b */
[----:B0-----:R-:W-:Y:S05]  /*33e0*/  RET.REL.NODEC R12 `(_Z29voxel_sampling_idx_gpu_kerneliiiiiifffiibPKfS0_PiS1_S1_S1_S1_S1_) ;  /* 0xffffffcc0c047950 */ /* 0x001fea0003c3ffff */
.L_x_58:
[----:B------:R-:W-:-:S00]  /*33f0*/  BRA `(.L_x_58) ;  /* 0xfffffffc00fc7947 */ /* 0x000fc0000383ffff */
[----:B------:R-:W-:-:S00]  /*3400*/  NOP ;  /* 0x0000000000007918 */ /* 0x000fc00000000000 */
[----:B------:R-:W-:-:S00]  /*3410*/  NOP ;  /* 0x0000000000007918 */ /* 0x000fc00000000000 */
[----:B------:R-:W-:-:S00]  /*3420*/  NOP ;  /* 0x0000000000007918 */ /* 0x000fc00000000000 */
[----:B------:R-:W-:-:S00]  /*3430*/  NOP ;  /* 0x0000000000007918 */ /* 0x000fc00000000000 */
[----:B------:R-:W-:-:S00]  /*3440*/  NOP ;  /* 0x0000000000007918 */ /* 0x000fc00000000000 */
[----:B------:R-:W-:-:S00]  /*3450*/  NOP ;  /* 0x0000000000007918 */ /* 0x000fc00000000000 */
[----:B------:R-:W-:-:S00]  /*3460*/  NOP ;  /* 0x0000000000007918 */ /* 0x000fc00000000000 */
[----:B------:R-:W-:-:S00]  /*3470*/  NOP ;  /* 0x0000000000007918 */ /* 0x000fc00000000000 */
.L_x_88:


//--------------------- .text._Z27grid_buffer_init_gpu_kerneliiiiifffiPKfPiS1_S1_ --------------------------
	.section	.text._Z27grid_buffer_init_gpu_kerneliiiiifffiPKfPiS1_S1_,"ax",@progbits
	.align	128
        .global         _Z27grid_buffer_init_gpu_kerneliiiiifffiPKfPiS1_S1_
        .type           _Z27grid_buffer_init_gpu_kerneliiiiifffiPKfPiS1_S1_,@function
        .size           _Z27grid_buffer_init_gpu_kerneliiiiifffiPKfPiS1_S1_,(.L_x_89 - _Z27grid_buffer_init_gpu_kerneliiiiifffiPKfPiS1_S1_)
        .other          _Z27grid_buffer_init_gpu_kerneliiiiifffiPKfPiS1_S1_,@"STO_CUDA_ENTRY STV_DEFAULT"
_Z27grid_buffer_init_gpu_kerneliiiiifffiPKfPiS1_S1_:
.text._Z27grid_buffer_init_gpu_kerneliiiiifffiPKfPiS1_S1_:
[----:B------:R-:W-:Y:S01]  /*0000*/  LDC R1, c[0x0][0x37c] ;  /* 0x0000df00ff017b82 */ /* 0x000fe20000000800 */
[----:B------:R-:W0:Y:S07]  /*0010*/  S2R R2, SR_TID.X ;  /* 0x0000000000027919 */ /* 0x000e2e0000002100 */
[----:B------:R-:W0:Y:S01]  /*0020*/  S2UR UR4, SR_CTAID.X ;  /* 0x00000000000479c3 */ /* 0x000e220000002500 */
[----:B------:R-:W1:Y:S07]  /*0030*/  LDCU UR5, c[0x0][0x384] ;  /* 0x00007080ff0577ac */ /* 0x000e6e0008000800 */
[----:B------:R-:W0:Y:S02]  /*0040*/  LDC R3, c[0x0][0x360] ;  /* 0x0000d800ff037b82 */ /* 0x000e240000000800 */
[----:B0-----:R-:W-:-:S05]  /*0050*/  IMAD R2, R3, UR4, R2 ;  /* 0x0000000403027c24 */ /* 0x001fca000f8e0202 */
[----:B-1----:R-:W-:-:S13]  /*0060*/  ISETP.GE.AND P0, PT, R2, UR5, PT ;  /* 0x0000000502007c0c */ /* 0x002fda000bf06270 */
[----:B------:R-:W-:Y:S05]  /*0070*/  @P0 EXIT ;  /* 0x000000000000094d */ /* 0x000fea0003800000 */
[----:B------:R-:W0:Y:S01]  /*0080*/  LDC.64 R4, c[0x0][0x3a8] ;  /* 0x0000ea00ff047b82 */ /* 0x000e220000000a00 */
[----:B------:R-:W1:Y:S01]  /*0090*/  LDCU.64 UR6, c[0x0][0x358] ;  /* 0x00006b00ff0677ac */ /* 0x000e620008000a00 */
[----:B------:R-:W-:-:S06]  /*00a0*/  IMAD R3, R2, 0x3, RZ ;  /* 0x0000000302037824 */ /* 0x000fcc00078e02ff */
[----:B------:R-:W2:Y:S01]  /*00b0*/  LDC R9, c[0x0][0x394] ;  /* 0x0000e500ff097b82 */ /* 0x000ea20000000800 */
[----:B0-----:R-:W-:-:S05]  /*00c0*/  IMAD.WIDE R4, R3, 0x4, R4 ;  /* 0x0000000403047825 */ /* 0x001fca00078e0204 */
[----:B-1----:R-:W3:Y:S01]  /*00d0*/  LDG.E R0, desc[UR6][R4.64] ;  /* 0x0000000604007981 */ /* 0x002ee2000c1e1900 */
[----:B------:R-:W-:Y:S01]  /*00e0*/  BSSY.RECONVERGENT B0, `(.L_x_59) ;  /* 0x000000e000007945 */ /* 0x000fe20003800200 */
[----:B--2---:R-:W0:Y:S02]  /*00f0*/  MUFU.RCP R3, R9 ;  /* 0x0000000900037308 */ /* 0x004e240000001000 */
[----:B0-----:R-:W-:-:S04]  /*0100*/  FFMA R6, R3, -R9, 1 ;  /* 0x3f80000003067423 */ /* 0x001fc80000000809 */
[----:B------:R-:W-:Y:S02]  /*0110*/  FFMA R3, R3, R6, R3 ;  /* 0x0000000603037223 */ /* 0x000fe40000000003 */
[----:B---3--:R-:W0:Y:S02]  /*0120*/  FCHK P0, R0, R9 ;  /* 0x0000000900007302 */ /* 0x008e240000000000 */
[----:B------:R-:W-:-:S04]  /*0130*/  FFMA R6, R0, R3, RZ ;  /* 0x0000000300067223 */ /* 0x000fc800000000ff */
[----:B------:R-:W-:-:S04]  /*0140*/  FFMA R7, R6, -R9, R0 ;  /* 0x8000000906077223 */ /* 0x000fc80000000000 */
[----:B------:R-:W-:Y:S01]  /*0150*/  FFMA R6, R3, R7, R6 ;  /* 0x0000000703067223 */ /* 0x000fe20000000006 */
[----:B0-----:R-:W-:Y:S06]  /*0160*/  @!P0 BRA `(.L_x_60) ;  /* 0x0000000000148947 */ /* 0x001fec0003800000 */
[----:B------:R-:W0:Y:S01]  /*0170*/  LDCU UR4, c[0x0][0x394] ;  /* 0x00007280ff0477ac */ /* 0x000e220008000800 */
[----:B------:R-:W-:Y:S01]  /*0180*/  MOV R8, 0x1b0 ;  /* 0x000001b000087802 */ /* 0x000fe20000000f00 */
[----:B0-----:R-:W-:-:S07]  /*0190*/  IMAD.U32 R3, RZ, RZ, UR4 ;  /* 0x00000004ff037e24 */ /* 0x001fce000f8e00ff */
[----:B------:R-:W-:Y:S05]  /*01a0*/  CALL.REL.NOINC `($__internal_2_$__cuda_sm3x_div_rn_noftz_f32_slowpath) ;  /* 0x00000004003c7944 */ /* 0x000fea0003c00000 */
[----:B------:R-:W-:-:S07]  /*01b0*/  IMAD.MOV.U32 R6, RZ, RZ, R0 ;  /* 0x000000ffff067224 */ /* 0x000fce00078e0000 */
.L_x_60:
[----:B------:R-:W-:Y:S05]  /*01c0*/  BSYNC.RECONVERGENT B0 ;  /* 0x0000000000007941 */ /* 0x000fea0003800200 */
.L_x_59:
[----:B------:R-:W2:Y:S01]  /*01d0*/  LDG.E R0, desc[UR6][R4.64+0x4] ;  /* 0x0000040604007981 */ /* 0x000ea2000c1e1900 */
[----:B------:R-:W0:Y:S01]  /*01e0*/  LDC R9, c[0x0][0x398] ;  /* 0x0000e600ff097b82 */ /* 0x000e220000000800 */
[----:B------:R-:W-:Y:S01]  /*01f0*/  BSSY.RECONVERGENT B0, `(.L_x_61) ;  /* 0x000000e000007945 */ /* 0x000fe20003800200 */
[----:B0-----:R-:W0:Y:S02]  /*0200*/  MUFU.RCP R3, R9 ;  /* 0x0000000900037308 */ /* 0x001e240000001000 */
[----:B0-----:R-:W-:-:S04]  /*0210*/  FFMA R8, R3, -R9, 1 ;  /* 0x3f80000003087423 */ /* 0x001fc80000000809 */
[----:B------:R-:W-:Y:S02]  /*0220*/  FFMA R3, R3, R8, R3 ;  /* 0x0000000803037223 */ /* 0x000fe40000000003 */
[----:B--2---:R-:W0:Y:S02]  /*0230*/  FCHK P0, R0, R9 ;  /* 0x0000000900007302 */ /* 0x004e240000000000 */
        /* <DEDUP_REMOVED lines=8> */
[----:B------:R-:W-:-:S07]  /*02c0*/  MOV R7, R0 ;  /* 0x0000000000077202 */ /* 0x000fce0000000f00 */
.L_x_62:
[----:B------:R-:W-:Y:S05]  /*02d0*/  BSYNC.RECONVERGENT B0 ;  /* 0x0000000000007941 */ /* 0x000fea0003800200 */
.L_x_61:
        /* <DEDUP_REMOVED lines=16> */
.L_x_64:
[----:B------:R-:W-:Y:S05]  /*03e0*/  BSYNC.RECONVERGENT B0 ;  /* 0x0000000000007941 */ /* 0x000fea0003800200 */
.L_x_63:
[----:B------:R-:W0:Y:S02]  /*03f0*/  LDCU UR5, c[0x0][0x380] ;  /* 0x00007000ff0577ac */ /* 0x000e240008000800 */
[----:B0-----:R-:W-:Y:S02]  /*0400*/  UISETP.GE.AND UP0, UPT, UR5, 0x2, UPT ;  /* 0x000000020500788c */ /* 0x001fe4000bf06270 */
[----:B------:R-:W-:-:S06]  /*0410*/  UIADD3 UR4, UPT, UPT, UR5, -0x1, URZ ;  /* 0xffffffff05047890 */ /* 0x000fcc000fffe0ff */
[----:B------:R-:W-:Y:S01]  /*0420*/  IMAD.U32 R0, RZ, RZ, UR4 ;  /* 0x00000004ff007e24 */ /* 0x000fe2000f8e00ff */
[----:B------:R-:W-:Y:S06]  /*0430*/  BRA.U !UP0, `(.L_x_65) ;  /* 0x0000000108487547 */ /* 0x000fec000b800000 */
[----:B------:R-:W0:Y:S01]  /*0440*/  LDC.64 R4, c[0x0][0x3b0] ;  /* 0x0000ec00ff047b82 */ /* 0x000e220000000a00 */
[----:B------:R-:W-:Y:S01]  /*0450*/  HFMA2 R0, -RZ, RZ, 0, 0 ;  /* 0x00000000ff007431 */ /* 0x000fe200000001ff */
[----:B------:R-:W-:Y:S06]  /*0460*/  BSSY.RECONVERGENT B0, `(.L_x_65) ;  /* 0x000000f000007945 */ /* 0x000fec0003800200 */
.L_x_69:
        /* <DEDUP_REMOVED lines=9> */
.L_x_67:
[----:B------:R-:W-:Y:S05]  /*0500*/  BSYNC.RELIABLE B1 ;  /* 0x0000000000017941 */ /* 0x000fea0003800100 */
.L_x_66:
[----:B------:R-:W-:-:S05]  /*0510*/  VIADD R0, R0, 0x1 ;  /* 0x0000000100007836 */ /* 0x000fca0000000000 */
[----:B------:R-:W-:-:S13]  /*0520*/  ISETP.NE.AND P0, PT, R0, UR4, PT ;  /* 0x0000000400007c0c */ /* 0x000fda000bf05270 */
[----:B------:R-:W-:Y:S05]  /*0530*/  @P0 BRA `(.L_x_69) ;  /* 0xfffffffc00cc0947 */ /* 0x000fea000383ffff */
[----:B------:R-:W-:-:S07]  /*0540*/  IMAD.U32 R0, RZ, RZ, UR4 ;  /* 0x00000004ff007e24 */ /* 0x000fce000f8e00ff */
.L_x_68:
[----:B------:R-:W-:Y:S05]  /*0550*/  BSYNC.RECONVERGENT B0 ;  /* 0x0000000000007941 */ /* 0x000fea0003800200 */
.L_x_65:
[----:B------:R-:W0:Y:S01]  /*0560*/  LDCU.64 UR8, c[0x0][0x388] ;  /* 0x00007100ff0877ac */ /* 0x000e220008000a00 */
[----:B------:R-:W0:Y:S01]  /*0570*/  F2I.FLOOR.NTZ R9, R6 ;  /* 0x0000000600097305 */ /* 0x000e220000207100 */
[----:B------:R-:W1:Y:S01]  /*0580*/  LDC.64 R4, c[0x0][0x3c0] ;  /* 0x0000f000ff047b82 */ /* 0x000e620000000a00 */
[----:B------:R-:W2:Y:S06]  /*0590*/  LDCU UR5, c[0x0][0x390] ;  /* 0x00007200ff0577ac */ /* 0x000eac0008000800 */
[----:B------:R-:W3:Y:S08]  /*05a0*/  F2I.FLOOR.NTZ R7, R7 ;  /* 0x0000000700077305 */ /* 0x000ef00000207100 */
[----:B------:R-:W2:Y:S01]  /*05b0*/  F2I.FLOOR.NTZ R3, R3 ;  /* 0x0000000300037305 */ /* 0x000ea20000207100 */
[----:B0-----:R-:W-:-:S02]  /*05c0*/  IMAD R0, R0, UR8, R9 ;  /* 0x0000000800007c24 */ /* 0x001fc4000f8e0209 */
[----:B------:R-:W-:Y:S02]  /*05d0*/  IMAD.MOV.U32 R9, RZ, RZ, 0x1 ;  /* 0x00000001ff097424 */ /* 0x000fe400078e00ff */
[----:B---3--:R-:W-:-:S04]  /*05e0*/  IMAD R0, R0, UR9, R7 ;  /* 0x0000000900007c24 */ /* 0x008fc8000f8e0207 */
[----:B--2---:R-:W-:Y:S01]  /*05f0*/  IMAD R11, R0, UR5, R3 ;  /* 0x00000005000b7c24 */ /* 0x004fe2000f8e0203 */
[----:B------:R-:W0:Y:S03]  /*0600*/  LDCU UR5, c[0x0][0x3a0] ;  /* 0x00007400ff0577ac */ /* 0x000e260008000800 */
[----:B-1----:R-:W-:-:S05]  /*0610*/  IMAD.WIDE R4, R11, 0x4, R4 ;  /* 0x000000040b047825 */ /* 0x002fca00078e0204 */
[----:B------:R-:W0:Y:S02]  /*0620*/  ATOMG.E.ADD.STRONG.GPU PT, R0, desc[UR6][R4.64], R9 ;  /* 0x80000009040079a8 */ /* 0x000e2400081ef106 */
[----:B0-----:R-:W-:-:S13]  /*0630*/  ISETP.GE.AND P0, PT, R0, UR5, PT ;  /* 0x0000000500007c0c */ /* 0x001fda000bf06270 */
[----:B------:R-:W-:Y:S05]  /*0640*/  @P0 EXIT ;  /* 0x000000000000094d */ /* 0x000fea0003800000 */
[----:B------:R-:W0:Y:S01]  /*0650*/  LDC.64 R4, c[0x0][0x3b8] ;  /* 0x0000ee00ff047b82 */ /* 0x000e220000000a00 */
[----:B------:R-:W-:-:S04]  /*0660*/  IMAD R3, R11, UR5, R0 ;  /* 0x000000050b037c24 */ /* 0x000fc8000f8e0200 */
[----:B0-----:R-:W-:-:S05]  /*0670*/  IMAD.WIDE R4, R3, 0x4, R4 ;  /* 0x0000000403047825 */ /* 0x001fca00078e0204 */
[----:B------:R-:W-:Y:S01]  /*0680*/  STG.E desc[UR6][R4.64], R2 ;  /* 0x0000000204007986 */ /* 0x000fe2000c101906 */
[----:B------:R-:W-:Y:S05]  /*0690*/  EXIT ;  /* 0x000000000000794d */ /* 0x000fea0003800000 */
        .weak           $__internal_2_$__cuda_sm3x_div_rn_noftz_f32_slowpath
        .type           $__internal_2_$__cuda_sm3x_div_rn_noftz_f32_slowpath,@function
        .size           $__internal_2_$__cuda_sm3x_div_rn_noftz_f32_slowpath,(.L_x_89 - $__internal_2_$__cuda_sm3x_div_rn_noftz_f32_slowpath)
$__internal_2_$__cuda_sm3x_div_rn_noftz_f32_slowpath:
[----:B------:R-:W-:Y:S01]  /*06a0*/  SHF.R.U32.HI R10, RZ, 0x17, R3 ;  /* 0x00000017ff0a7819 */ /* 0x000fe20000011603 */
[----:B------:R-:W-:Y:S01]  /*06b0*/  BSSY.RECONVERGENT B1, `(.L_x_70) ;  /* 0x0000062000017945 */ /* 0x000fe20003800200 */
[----:B------:R-:W-:Y:S02]  /*06c0*/  SHF.R.U32.HI R9, RZ, 0x17, R0 ;  /* 0x00000017ff097819 */ /* 0x000fe40000011600 */
[----:B------:R-:W-:Y:S02]  /*06d0*/  LOP3.LUT R14, R10, 0xff, RZ, 0xc0, !PT ;  /* 0x000000ff0a0e7812 */ /* 0x000fe400078ec0ff */
[----:B------:R-:W-:Y:S02]  /*06e0*/  LOP3.LUT R12, R9, 0xff, RZ, 0xc0, !PT ;  /* 0x000000ff090c7812 */ /* 0x000fe400078ec0ff */
[----:B------:R-:W-:-:S03]  /*06f0*/  IADD3 R11, PT, PT, R14, -0x1, RZ ;  /* 0xffffffff0e0b7810 */ /* 0x000fc60007ffe0ff */
[----:B------:R-:W-:Y:S01]  /*0700*/  VIADD R10, R12, 0xffffffff ;  /* 0xffffffff0c0a7836 */ /* 0x000fe20000000000 */
        /* <DEDUP_REMOVED lines=20> */
[----:B------:R-:W-:Y:S02]  /*0850*/  ISETP.GE.AND P0, PT, R10, RZ, PT ;  /* 0x000000ff0a00720c */ /* 0x000fe40003f06270 */
[----:B------:R-:W-:-:S11]  /*0860*/  ISETP.GE.AND P1, PT, R11, RZ, PT ;  /* 0x000000ff0b00720c */ /* 0x000fd60003f26270 */
[----:B------:R-:W-:Y:S01]  /*0870*/  @P0 IMAD.MOV.U32 R9, RZ, RZ, RZ ;  /* 0x000000ffff090224 */ /* 0x000fe200078e00ff */
[----:B------:R-:W-:Y:S01]  /*0880*/  @!P0 MOV R9, 0xffffffc0 ;  /* 0xffffffc000098802 */ /* 0x000fe20000000f00 */
[----:B------:R-:W-:Y:S01]  /*0890*/  @!P0 FFMA R0, R0, 1.84467440737095516160e+19, RZ ;  /* 0x5f80000000008823 */ /* 0x000fe200000000ff */
[----:B------:R-:W-:-:S03]  /*08a0*/  @!P1 FFMA R3, R3, 1.84467440737095516160e+19, RZ ;  /* 0x5f80000003039823 */ /* 0x000fc600000000ff */
[----:B------:R-:W-:-:S07]  /*08b0*/  @!P1 VIADD R9, R9, 0x40 ;  /* 0x0000004009099836 */ /* 0x000fce0000000000 */
.L_x_71:
[----:B------:R-:W-:Y:S01]  /*08c0*/  LEA R10, R14, 0xc0800000, 0x17 ;  /* 0xc08000000e0a7811 */ /* 0x000fe200078eb8ff */
[----:B------:R-:W-:Y:S04]  /*08d0*/  BSSY.RECONVERGENT B2, `(.L_x_76) ;  /* 0x0000036000027945 */ /* 0x000fe80003800200 */
[----:B------:R-:W-:Y:S02]  /*08e0*/  IMAD.IADD R10, R3, 0x1, -R10 ;  /* 0x00000001030a7824 */ /* 0x000fe400078e0a0a */
[----:B------:R-:W-:Y:S02]  /*08f0*/  VIADD R3, R12, 0xffffff81 ;  /* 0xffffff810c037836 */ /* 0x000fe40000000000 */
[----:B------:R0:W1:Y:S01]  /*0900*/  MUFU.RCP R11, R10 ;  /* 0x0000000a000b7308 */ /* 0x0000620000001000 */
[----:B------:R-:W-:Y:S01]  /*0910*/  FADD.FTZ R13, -R10, -RZ ;  /* 0x800000ff0a0d7221 */ /* 0x000fe20000010100 */
[C---:B------:R-:W-:Y:S01]  /*0920*/  IMAD R0, R3.reuse, -0x800000, R0 ;  /* 0xff80000003007824 */ /* 0x040fe200078e0200 */
[----:B0-----:R-:W-:-:S04]  /*0930*/  IADD3 R10, PT, PT, R3, 0x7f, -R14 ;  /* 0x0000007f030a7810 */ /* 0x001fc80007ffe80e */
[----:B------:R-:W-:Y:S01]  /*0940*/  IADD3 R10, PT, PT, R10, R9, RZ ;  /* 0x000000090a0a7210 */ /* 0x000fe20007ffe0ff */
        /* <DEDUP_REMOVED lines=9> */
[----:B------:R-:W-:-:S04]  /*09e0*/  IMAD.IADD R13, R3, 0x1, R10 ;  /* 0x00000001030d7824 */ /* 0x000fc800078e020a */
[----:B------:R-:W-:-:S05]  /*09f0*/  VIADD R3, R13, 0xffffffff ;  /* 0xffffffff0d037836 */ /* 0x000fca0000000000 */
        /* <DEDUP_REMOVED lines=9> */
[CCC-:B------:R-:W-:Y:S01]  /*0a90*/  FFMA.RZ R3, R16.reuse, R12.reuse, R11.reuse ;  /* 0x0000000c10037223 */ /* 0x1c0fe2000000c00b */
[CCC-:B------:R-:W-:Y:S01]  /*0aa0*/  FFMA.RM R10, R16.reuse, R12.reuse, R11.reuse ;  /* 0x0000000c100a7223 */ /* 0x1c0fe2000000400b */
[C---:B------:R-:W-:Y:S02]  /*0ab0*/  ISETP.NE.AND P2, PT, R13.reuse, RZ, PT ;  /* 0x000000ff0d00720c */ /* 0x040fe40003f45270 */
[----:B------:R-:W-:Y:S02]  /*0ac0*/  ISETP.NE.AND P1, PT, R13, RZ, PT ;  /* 0x000000ff0d00720c */ /* 0x000fe40003f25270 */
[----:B------:R-:W-:Y:S01]  /*0ad0*/  LOP3.LUT R9, R3, 0x7fffff, RZ, 0xc0, !PT ;  /* 0x007fffff03097812 */ /* 0x000fe200078ec0ff */
[----:B------:R-:W-:Y:S01]  /*0ae0*/  FFMA.RP R3, R16, R12, R11 ;  /* 0x0000000c10037223 */ /* 0x000fe2000000800b */
[----:B------:R-:W-:Y:S01]  /*0af0*/  IADD3 R12, PT, PT, R13, 0x20, RZ ;  /* 0x000000200d0c7810 */ /* 0x000fe20007ffe0ff */
[----:B------:R-:W-:Y:S01]  /*0b00*/  IMAD.MOV R11, RZ, RZ, -R13 ;  /* 0x000000ffff0b7224 */ /* 0x000fe200078e0a0d */
[----:B------:R-:W-:-:S02]  /*0b10*/  LOP3.LUT R9, R9, 0x800000, RZ, 0xfc, !PT ;  /* 0x0080000009097812 */ /* 0x000fc400078efcff */
[----:B------:R-:W-:Y:S02]  /*0b20*/  FSETP.NEU.FTZ.AND P0, PT, R3, R10, PT ;  /* 0x0000000a0300720b */ /* 0x000fe40003f1d000 */
[----:B------:R-:W-:Y:S02]  /*0b30*/  SHF.L.U32 R12, R9, R12, RZ ;  /* 0x0000000c090c7219 */ /* 0x000fe400000006ff */
[----:B------:R-:W-:Y:S02]  /*0b40*/  SEL R10, R11, RZ, P2 ;  /* 0x000000ff0b0a7207 */ /* 0x000fe40001000000 */
[----:B------:R-:W-:Y:S02]  /*0b50*/  ISETP.NE.AND P1, PT, R12, RZ, P1 ;  /* 0x000000ff0c00720c */ /* 0x000fe40000f25270 */
[----:B------:R-:W-:Y:S02]  /*0b60*/  SHF.R.U32.HI R10, RZ, R10, R9 ;  /* 0x0000000aff0a7219 */ /* 0x000fe40000011609 */
[----:B------:R-:W-:-:S02]  /*0b70*/  PLOP3.LUT P0, PT, P0, P1, PT, 0xf8, 0x8f ;  /* 0x00000000008f781c */ /* 0x000fc40000703f70 */
[----:B------:R-:W-:Y:S02]  /*0b80*/  SHF.R.U32.HI R12, RZ, 0x1, R10 ;  /* 0x00000001ff0c7819 */ /* 0x000fe4000001160a */
[----:B------:R-:W-:-:S04]  /*0b90*/  SEL R3, RZ, 0x1, !P0 ;  /* 0x00000001ff037807 */ /* 0x000fc80004000000 */
[----:B------:R-:W-:-:S04]  /*0ba0*/  LOP3.LUT R3, R3, 0x1, R12, 0xf8, !PT ;  /* 0x0000000103037812 */ /* 0x000fc800078ef80c */
[----:B------:R-:W-:-:S05]  /*0bb0*/  LOP3.LUT R3, R3, R10, RZ, 0xc0, !PT ;  /* 0x0000000a03037212 */ /* 0x000fca00078ec0ff */
[----:B------:R-:W-:-:S05]  /*0bc0*/  IMAD.IADD R3, R12, 0x1, R3 ;  /* 0x000000010c037824 */ /* 0x000fca00078e0203 */
[----:B------:R-:W-:Y:S01]  /*0bd0*/  LOP3.LUT R0, R3, R0, RZ, 0xfc, !PT ;  /* 0x0000000003007212 */ /* 0x000fe200078efcff */
[----:B------:R-:W-:Y:S06]  /*0be0*/  BRA `(.L_x_79) ;  /* 0x0000000000107947 */ /* 0x000fec0003800000 */
.L_x_78:
[----:B------:R-:W-:-:S04]  /*0bf0*/  LOP3.LUT R0, R0, 0x80000000, RZ, 0xc0, !PT ;  /* 0x8000000000007812 */ /* 0x000fc800078ec0ff */
[----:B------:R-:W-:Y:S01]  /*0c00*/  LOP3.LUT R0, R0, 0x7f800000, RZ, 0xfc, !PT ;  /* 0x7f80000000007812 */ /* 0x000fe200078efcff */
[----:B------:R-:W-:Y:S06]  /*0c10*/  BRA `(.L_x_79) ;  /* 0x0000000000047947 */ /* 0x000fec0003800000 */
.L_x_77:
[----:B------:R-:W-:-:S07]  /*0c20*/  LEA R0, R10, R0, 0x17 ;  /* 0x000000000a007211 */ /* 0x000fce00078eb8ff */
.L_x_79:
[----:B------:R-:W-:Y:S05]  /*0c30*/  BSYNC.RECONVERGENT B2 ;  /* 0x0000000000027941 */ /* 0x000fea0003800200 */
.L_x_76:
[----:B------:R-:W-:Y:S05]  /*0c40*/  BRA `(.L_x_80) ;  /* 0x0000000000207947 */ /* 0x000fea0003800000 */
.L_x_75:
[----:B------:R-:W-:-:S04]  /*0c50*/  LOP3.LUT R0, R3, 0x80000000, R0, 0x48, !PT ;  /* 0x8000000003007812 */ /* 0x000fc800078e4800 */
[----:B------:R-:W-:Y:S01]  /*0c60*/  LOP3.LUT R0, R0, 0x7f800000, RZ, 0xfc, !PT ;  /* 0x7f80000000007812 */ /* 0x000fe200078efcff */
[----:B------:R-:W-:Y:S06]  /*0c70*/  BRA `(.L_x_80) ;  /* 0x0000000000147947 */ /* 0x000fec0003800000 */
.L_x_74:
[----:B------:R-:W-:Y:S01]  /*0c80*/  LOP3.LUT R0, R3, 0x80000000, R0, 0x48, !PT ;  /* 0x8000000003007812 */ /* 0x000fe200078e4800 */
[----:B------:R-:W-:Y:S06]  /*0c90*/  BRA `(.L_x_80) ;  /* 0x00000000000c7947 */ /* 0x000fec0003800000 */
.L_x_73:
[----:B------:R-:W0:Y:S01]  /*0ca0*/  MUFU.RSQ R0, -QNAN ;  /* 0xffc0000000007908 */ /* 0x000e220000001400 */
[----:B------:R-:W-:Y:S05]  /*0cb0*/  BRA `(.L_x_80) ;  /* 0x0000000000047947 */ /* 0x000fea0003800000 */
.L_x_72:
[----:B------:R-:W-:-:S07]  /*0cc0*/  FADD.FTZ R0, R0, R3 ;  /* 0x0000000300007221 */ /* 0x000fce0000010000 */
.L_x_80:
[----:B------:R-:W-:Y:S05]  /*0cd0*/  BSYNC.RECONVERGENT B1 ;  /* 0x0000000000017941 */ /* 0x000fea0003800200 */
.L_x_70:
[----:B------:R-:W-:-:S04]  /*0ce0*/  IMAD.MOV.U32 R9, RZ, RZ, 0x0 ;  /* 0x00000000ff097424 */ /* 0x000fc800078e00ff */
[----:B0-----:R-:W-:Y:S05]  /*0cf0*/  RET.REL.NODEC R8 `(_Z27grid_buffer_init_gpu_kerneliiiiifffiPKfPiS1_S1_) ;  /* 0xfffffff008c07950 */ /* 0x001fea0003c3ffff */
.L_x_81:
        /* <DEDUP_REMOVED lines=16> */
.L_x_89:


//--------------------- .text._Z22output_init_gpu_kerneliiiiPi --------------------------
	.section	.text._Z22output_init_gpu_kerneliiiiPi,"ax",@progbits
	.align	128
        .global         _Z22output_init_gpu_kerneliiiiPi
        .type           _Z22output_init_gpu_kerneliiiiPi,@function
        .size           _Z22output_init_gpu_kerneliiiiPi,(.L_x_92 - _Z22output_init_gpu_kerneliiiiPi)
        .other          _Z22output_init_gpu_kerneliiiiPi,@"STO_CUDA_ENTRY STV_DEFAULT"
_Z22output_init_gpu_kerneliiiiPi:
.text._Z22output_init_gpu_kerneliiiiPi:
[----:B------:R-:W-:Y:S01]  /*0000*/  LDC R1, c[0x0][0x37c] ;  /* 0x0000df00ff017b82 */ /* 0x000fe20000000800 */
[----:B------:R-:W0:Y:S07]  /*0010*/  S2R R0, SR_TID.X ;  /* 0x0000000000007919 */ /* 0x000e2e0000002100 */
[----:B------:R-:W0:Y:S01]  /*0020*/  S2UR UR4, SR_CTAID.X ;  /* 0x00000000000479c3 */ /* 0x000e220000002500 */
[----:B------:R-:W1:Y:S07]  /*0030*/  LDCU UR5, c[0x0][0x384] ;  /* 0x00007080ff0577ac */ /* 0x000e6e0008000800 */
[----:B------:R-:W0:Y:S08]  /*0040*/  LDC R5, c[0x0][0x360] ;  /* 0x0000d800ff057b82 */ /* 0x000e300000000800 */
[----:B------:R-:W1:Y:S01]  /*0050*/  LDC.64 R2, c[0x0][0x388] ;  /* 0x0000e200ff027b82 */ /* 0x000e620000000a00 */
[----:B0-----:R-:W-:-:S02]  /*0060*/  IMAD R0, R5, UR4, R0 ;  /* 0x0000000405007c24 */ /* 0x001fc4000f8e0200 */
[----:B-1----:R-:W-:Y:S01]  /*0070*/  IMAD R5, R2, UR5, RZ ;  /* 0x0000000502057c24 */ /* 0x002fe2000f8e02ff */
[----:B------:R-:W-:-:S04]  /*0080*/  ISETP.GE.AND P0, PT, R3, 0x1, PT ;  /* 0x000000010300780c */ /* 0x000fc80003f06270 */
[----:B------:R-:W-:-:S13]  /*0090*/  ISETP.GE.OR P0, PT, R0, R5, !P0 ;  /* 0x000000050000720c */ /* 0x000fda0004706670 */
[----:B------:R-:W-:Y:S05]  /*00a0*/  @P0 EXIT ;  /* 0x000000000000094d */ /* 0x000fea0003800000 */
[C---:B------:R-:W-:Y:S01]  /*00b0*/  ISETP.GE.U32.AND P1, PT, R3.reuse, 0x8, PT ;  /* 0x000000080300780c */ /* 0x040fe20003f26070 */
[----:B------:R-:W0:Y:S01]  /*00c0*/  LDCU.64 UR6, c[0x0][0x358] ;  /* 0x00006b00ff0677ac */ /* 0x000e220008000a00 */
[----:B------:R-:W-:Y:S01]  /*00d0*/  LOP3.LUT R8, R3, 0x7, RZ, 0xc0, !PT ;  /* 0x0000000703087812 */ /* 0x000fe200078ec0ff */
[----:B------:R-:W-:Y:S02]  /*00e0*/  IMAD R0, R0, R3, RZ ;  /* 0x0000000300007224 */ /* 0x000fe400078e02ff */
[----:B------:R-:W-:Y:S01]  /*00f0*/  IMAD.MOV.U32 R9, RZ, RZ, RZ ;  /* 0x000000ffff097224 */ /* 0x000fe200078e00ff */
[----:B------:R-:W-:-:S07]  /*0100*/  ISETP.NE.AND P0, PT, R8, RZ, PT ;  /* 0x000000ff0800720c */ /* 0x000fce0003f05270 */
[----:B------:R-:W-:Y:S06]  /*0110*/  @!P1 BRA `(.L_x_82) ;  /* 0x0000000000589947 */ /* 0x000fec0003800000 */
[----:B------:R-:W1:Y:S01]  /*0120*/  LDCU.64 UR4, c[0x0][0x390] ;  /* 0x00007200ff0477ac */ /* 0x000e620008000a00 */
[----:B------:R-:W-:Y:S01]  /*0130*/  LOP3.LUT R9, R3, 0x7ffffff8, RZ, 0xc0, !PT ;  /* 0x7ffffff803097812 */ /* 0x000fe200078ec0ff */
[----:B------:R-:W-:Y:S01]  /*0140*/  IMAD.MOV.U32 R11, RZ, RZ, R0 ;  /* 0x000000ffff0b7224 */ /* 0x000fe200078e0000 */
[----:B------:R-:W-:-:S03]  /*0150*/  MOV R13, 0xffffffff ;  /* 0xffffffff000d7802 */ /* 0x000fc60000000f00 */
[----:B------:R-:W-:Y:S01]  /*0160*/  IMAD.MOV R2, RZ, RZ, -R9 ;  /* 0x000000ffff027224 */ /* 0x000fe200078e0a09 */
[----:B-1----:R-:W-:-:S04]  /*0170*/  UIADD3 UR4, UP0, UPT, UR4, 0x10, URZ ;  /* 0x0000001004047890 */ /* 0x002fc8000ff1e0ff */
[----:B------:R-:W-:Y:S02]  /*0180*/  UIADD3.X UR5, UPT, UPT, URZ, UR5, URZ, UP0, !UPT ;  /* 0x00000005ff057290 */ /* 0x000fe400087fe4ff */
[----:B------:R-:W-:-:S04]  /*0190*/  IMAD.U32 R6, RZ, RZ, UR4 ;  /* 0x00000004ff067e24 */ /* 0x000fc8000f8e00ff */
[----:B------:R-:W-:-:S07]  /*01a0*/  MOV R7, UR5 ;  /* 0x0000000500077c02 */ /* 0x000fce0008000f00 */
.L_x_83:
[----:B------:R-:W-:Y:S02]  /*01b0*/  VIADD R2, R2, 0x8 ;  /* 0x0000000802027836 */ /* 0x000fe40000000000 */
[----:B-1----:R-:W-:-:S03]  /*01c0*/  IMAD.WIDE R4, R11, 0x4, R6 ;  /* 0x000000040b047825 */ /* 0x002fc600078e0206 */
[----:B------:R-:W-:Y:S01]  /*01d0*/  ISETP.NE.AND P1, PT, R2, RZ, PT ;  /* 0x000000ff0200720c */ /* 0x000fe20003f25270 */
[----:B------:R-:W-:Y:S01]  /*01e0*/  VIADD R11, R11, 0x8 ;  /* 0x000000080b0b7836 */ /* 0x000fe20000000000 */
[----:B0-----:R1:W-:Y:S04]  /*01f0*/  STG.E desc[UR6][R4.64+-0x10], R13 ;  /* 0xfffff00d04007986 */ /* 0x0013e8000c101906 */
[----:B------:R1:W-:Y:S04]  /*0200*/  STG.E desc[UR6][R4.64+-0xc], R13 ;  /* 0xfffff40d04007986 */ /* 0x0003e8000c101906 */
[----:B------:R1:W-:Y:S04]  /*0210*/  STG.E desc[UR6][R4.64+-0x8], R13 ;  /* 0xfffff80d04007986 */ /* 0x0003e8000c101906 */
[----:B------:R1:W-:Y:S04]  /*0220*/  STG.E desc[UR6][R4.64+-0x4], R13 ;  /* 0xfffffc0d04007986 */ /* 0x0003e8000c101906 */
[----:B------:R1:W-:Y:S04]  /*0230*/  STG.E desc[UR6][R4.64], R13 ;  /* 0x0000000d04007986 */ /* 0x0003e8000c101906 */
[----:B------:R1:W-:Y:S04]  /*0240*/  STG.E desc[UR6][R4.64+0x4], R13 ;  /* 0x0000040d04007986 */ /* 0x0003e8000c101906 */
[----:B------:R1:W-:Y:S04]  /*0250*/  STG.E desc[UR6][R4.64+0x8], R13 ;  /* 0x0000080d04007986 */ /* 0x0003e8000c101906 */
[----:B------:R1:W-:Y:S01]  /*0260*/  STG.E desc[UR6][R4.64+0xc], R13 ;  /* 0x00000c0d04007986 */ /* 0x0003e2000c101906 */
[----:B------:R-:W-:Y:S05]  /*0270*/  @P1 BRA `(.L_x_83) ;  /* 0xfffffffc00cc1947 */ /* 0x000fea000383ffff */
.L_x_82:
[----:B0-----:R-:W-:Y:S05]  /*0280*/  @!P0 EXIT ;  /* 0x000000000000894d */ /* 0x001fea0003800000 */
[----:B------:R-:W-:Y:S02]  /*0290*/  ISETP.GE.U32.AND P0, PT, R8, 0x4, PT ;  /* 0x000000040800780c */ /* 0x000fe40003f06070 */
[----:B------:R-:W-:-:S04]  /*02a0*/  LOP3.LUT R2, R3, 0x3, RZ, 0xc0, !PT ;  /* 0x0000000303027812 */ /* 0x000fc800078ec0ff */
[----:B------:R-:W-:-:S07]  /*02b0*/  ISETP.NE.AND P1, PT, R2, RZ, PT ;  /* 0x000000ff0200720c */ /* 0x000fce0003f25270 */
[----:B------:R-:W-:Y:S06]  /*02c0*/  @!P0 BRA `(.L_x_84) ;  /* 0x0000000000248947 */ /* 0x000fec0003800000 */
[----:B-1----:R-:W0:Y:S01]  /*02d0*/  LDC.64 R4, c[0x0][0x390] ;  /* 0x0000e400ff047b82 */ /* 0x002e220000000a00 */
[----:B------:R-:W-:Y:S01]  /*02e0*/  IADD3 R7, PT, PT, R0, R9, RZ ;  /* 0x0000000900077210 */ /* 0x000fe20007ffe0ff */
[----:B------:R-:W-:Y:S02]  /*02f0*/  IMAD.MOV.U32 R11, RZ, RZ, -0x1 ;  /* 0xffffffffff0b7424 */ /* 0x000fe400078e00ff */
[----:B------:R-:W-:Y:S02]  /*0300*/  VIADD R9, R9, 0x4 ;  /* 0x0000000409097836 */ /* 0x000fe40000000000 */
[----:B0-----:R-:W-:-:S05]  /*0310*/  IMAD.WIDE R4, R7, 0x4, R4 ;  /* 0x0000000407047825 */ /* 0x001fca00078e0204 */
[----:B------:R0:W-:Y:S04]  /*0320*/  STG.E desc[UR6][R4.64], R11 ;  /* 0x0000000b04007986 */ /* 0x0001e8000c101906 */
[----:B------:R0:W-:Y:S04]  /*0330*/  STG.E desc[UR6][R4.64+0x4], R11 ;  /* 0x0000040b04007986 */ /* 0x0001e8000c101906 */
[----:B------:R0:W-:Y:S04]  /*0340*/  STG.E desc[UR6][R4.64+0x8], R11 ;  /* 0x0000080b04007986 */ /* 0x0001e8000c101906 */
[----:B------:R0:W-:Y:S02]  /*0350*/  STG.E desc[UR6][R4.64+0xc], R11 ;  /* 0x00000c0b04007986 */ /* 0x0001e4000c101906 */
.L_x_84:
[----:B------:R-:W-:Y:S05]  /*0360*/  @!P1 EXIT ;  /* 0x000000000000994d */ /* 0x000fea0003800000 */
[----:B------:R-:W-:Y:S02]  /*0370*/  ISETP.NE.AND P0, PT, R2, 0x1, PT ;  /* 0x000000010200780c */ /* 0x000fe40003f05270 */
[----:B------:R-:W-:-:S04]  /*0380*/  LOP3.LUT R3, R3, 0x1, RZ, 0xc0, !PT ;  /* 0x0000000103037812 */ /* 0x000fc800078ec0ff */
[----:B------:R-:W-:-:S07]  /*0390*/  ISETP.NE.U32.AND P1, PT, R3, 0x1, PT ;  /* 0x000000010300780c */ /* 0x000fce0003f25070 */
[----:B------:R-:W-:Y:S06]  /*03a0*/  @!P0 BRA `(.L_x_85) ;  /* 0x00000000001c8947 */ /* 0x000fec0003800000 */
[----:B------:R-:W2:Y:S01]  /*03b0*/  LDC.64 R2, c[0x0][0x390] ;  /* 0x0000e400ff027b82 */ /* 0x000ea20000000a00 */
[----:B01----:R-:W-:Y:S01]  /*03c0*/  IADD3 R5, PT, PT, R0, R9, RZ ;  /* 0x0000000900057210 */ /* 0x003fe20007ffe0ff */
[----:B------:R-:W-:Y:S01]  /*03d0*/  IMAD.MOV.U32 R7, RZ, RZ, -0x1 ;  /* 0xffffffffff077424 */ /* 0x000fe200078e00ff */
[----:B------:R-:W-:-:S03]  /*03e0*/  IADD3 R9, PT, PT, R9, 0x2, RZ ;  /* 0x0000000209097810 */ /* 0x000fc60007ffe0ff */
[----:B--2---:R-:W-:-:S05]  /*03f0*/  IMAD.WIDE R2, R5, 0x4, R2 ;  /* 0x0000000405027825 */ /* 0x004fca00078e0202 */
[----:B------:R2:W-:Y:S04]  /*0400*/  STG.E desc[UR6][R2.64], R7 ;  /* 0x0000000702007986 */ /* 0x0005e8000c101906 */
[----:B------:R2:W-:Y:S02]  /*0410*/  STG.E desc[UR6][R2.64+0x4], R7 ;  /* 0x0000040702007986 */ /* 0x0005e4000c101906 */
.L_x_85:
[----:B------:R-:W-:Y:S05]  /*0420*/  @P1 EXIT ;  /* 0x000000000000194d */ /* 0x000fea0003800000 */
[----:B--2---:R-:W2:Y:S01]  /*0430*/  LDC.64 R2, c[0x0][0x390] ;  /* 0x0000e400ff027b82 */ /* 0x004ea20000000a00 */
[----:B------:R-:W-:Y:S01]  /*0440*/  IMAD.IADD R9, R0, 0x1, R9 ;  /* 0x0000000100097824 */ /* 0x000fe200078e0209 */
[----:B01----:R-:W-:-:S03]  /*0450*/  MOV R5, 0xffffffff ;  /* 0xffffffff00057802 */ /* 0x003fc60000000f00 */
[----:B--2---:R-:W-:-:S05]  /*0460*/  IMAD.WIDE R2, R9, 0x4, R2 ;  /* 0x0000000409027825 */ /* 0x004fca00078e0202 */
[----:B------:R-:W-:Y:S01]  /*0470*/  STG.E desc[UR6][R2.64], R5 ;  /* 0x0000000502007986 */ /* 0x000fe2000c101906 */
[----:B------:R-:W-:Y:S05]  /*0480*/  EXIT ;  /* 0x000000000000794d */ /* 0x000fea0003800000 */
.L_x_86:
        /* <DEDUP_REMOVED lines=15> */
.L_x_92:


//--------------------- .nv.shared.reserved.0     --------------------------
	.section	.nv.shared.reserved.0,"aw",@nobits
	.weak		__nv_reservedSMEM_offset_0_alias
	.size		__nv_reservedSMEM_offset_0_alias, 0, 64
	.other		__nv_reservedSMEM_offset_0_alias,@"STO_CUDA_RESERVED_SHARED STV_DEFAULT"
__nv_reservedSMEM_offset_0_alias:
	.zero		0
	.zero		64


//--------------------- .nv.constant0._Z29voxel_sampling_idx_gpu_kerneliiiiiifffiibPKfS0_PiS1_S1_S1_S1_S1_ --------------------------
	.section	.nv.constant0._Z29voxel_sampling_idx_gpu_kerneliiiiiifffiibPKfS0_PiS1_S1_S1_S1_S1_,"a",@progbits
	.sectionflags	@""
	.align	4
.nv.constant0._Z29voxel_sampling_idx_gpu_kerneliiiiiifffiibPKfS0_PiS1_S1_S1_S1_S1_:
	.zero		1008


//--------------------- .nv.constant0._Z27grid_buffer_init_gpu_kerneliiiiifffiPKfPiS1_S1_ --------------------------
	.section	.nv.constant0._Z27grid_buffer_init_gpu_kerneliiiiifffiPKfPiS1_S1_,"a",@progbits
	.sectionflags	@""
	.align	4
.nv.constant0._Z27grid_buffer_init_gpu_kerneliiiiifffiPKfPiS1_S1_:
	.zero		968


//--------------------- .nv.constant0._Z22output_init_gpu_kerneliiiiPi --------------------------
	.section	.nv.constant0._Z22output_init_gpu_kerneliiiiPi,"a",@progbits
	.sectionflags	@""
	.align	4
.nv.constant0._Z22output_init_gpu_kerneliiiiPi:
	.zero		920


//--------------------- SYMBOLS --------------------------

	.type		.nv.reservedSmem.offset0,@object
	.size		.nv.reservedSmem.offset0,0x4
